//
// Generated by NVIDIA NVVM Compiler
//
// Compiler Build ID: CL-36424714
// Cuda compilation tools, release 13.0, V13.0.88
// Based on NVVM 20.0.0
//

.version 9.0
.target sm_100
.address_size 64

	// .globl	_Z24layernorm_forward_kernelILb1ELb1EEvPK6__halfPS0_S2_S2_ii
.extern .shared .align 16 .b8 sm[];

.visible .entry _Z24layernorm_forward_kernelILb1ELb1EEvPK6__halfPS0_S2_S2_ii(
	.param .u64 .ptr .align 1 _Z24layernorm_forward_kernelILb1ELb1EEvPK6__halfPS0_S2_S2_ii_param_0,
	.param .u64 .ptr .align 1 _Z24layernorm_forward_kernelILb1ELb1EEvPK6__halfPS0_S2_S2_ii_param_1,
	.param .u64 .ptr .align 1 _Z24layernorm_forward_kernelILb1ELb1EEvPK6__halfPS0_S2_S2_ii_param_2,
	.param .u64 .ptr .align 1 _Z24layernorm_forward_kernelILb1ELb1EEvPK6__halfPS0_S2_S2_ii_param_3,
	.param .u32 _Z24layernorm_forward_kernelILb1ELb1EEvPK6__halfPS0_S2_S2_ii_param_4,
	.param .u32 _Z24layernorm_forward_kernelILb1ELb1EEvPK6__halfPS0_S2_S2_ii_param_5
)
{
	.reg .pred 	%p<58>;
	.reg .b16 	%rs<169>;
	.reg .b32 	%r<166>;
	.reg .b32 	%f<472>;
	.reg .b64 	%rd<55>;

	ld.param.u64 	%rd16, [_Z24layernorm_forward_kernelILb1ELb1EEvPK6__halfPS0_S2_S2_ii_param_0];
	ld.param.u64 	%rd17, [_Z24layernorm_forward_kernelILb1ELb1EEvPK6__halfPS0_S2_S2_ii_param_1];
	ld.param.u64 	%rd18, [_Z24layernorm_forward_kernelILb1ELb1EEvPK6__halfPS0_S2_S2_ii_param_2];
	ld.param.u64 	%rd19, [_Z24layernorm_forward_kernelILb1ELb1EEvPK6__halfPS0_S2_S2_ii_param_3];
	ld.param.u32 	%r68, [_Z24layernorm_forward_kernelILb1ELb1EEvPK6__halfPS0_S2_S2_ii_param_4];
	cvta.to.global.u64 	%rd1, %rd19;
	cvta.to.global.u64 	%rd2, %rd18;
	mov.u32 	%r155, %tid.x;
	mov.u32 	%r2, %ctaid.x;
	setp.ge.s32 	%p1, %r2, %r68;
	@%p1 bra 	$L__BB0_58;
	ld.param.u32 	%r145, [_Z24layernorm_forward_kernelILb1ELb1EEvPK6__halfPS0_S2_S2_ii_param_5];
	cvta.to.global.u64 	%rd3, %rd16;
	cvta.to.global.u64 	%rd4, %rd17;
	shr.s32 	%r3, %r145, 3;
	setp.ge.s32 	%p2, %r155, %r3;
	mov.u32 	%r4, %ntid.x;
	shr.u32 	%r5, %r4, 5;
	cvt.s64.s32 	%rd20, %r145;
	cvt.u64.u32 	%rd21, %r2;
	mul.lo.s64 	%rd5, %rd21, %rd20;
	mov.f32 	%f468, 0f00000000;
	mov.f32 	%f469, %f468;
	@%p2 bra 	$L__BB0_8;
	add.s32 	%r69, %r155, %r4;
	max.u32 	%r70, %r3, %r69;
	setp.lt.u32 	%p3, %r69, %r3;
	selp.u32 	%r71, 1, 0, %p3;
	add.s32 	%r72, %r69, %r71;
	sub.s32 	%r73, %r70, %r72;
	div.u32 	%r74, %r73, %r4;
	add.s32 	%r6, %r74, %r71;
	and.b32  	%r75, %r6, 3;
	setp.eq.s32 	%p4, %r75, 3;
	mov.f32 	%f469, 0f00000000;
	mov.u32 	%r149, %r155;
	mov.f32 	%f468, %f469;
	@%p4 bra 	$L__BB0_5;
	shl.b64 	%rd22, %rd5, 1;
	mul.wide.u32 	%rd23, %r155, 16;
	add.s64 	%rd24, %rd22, %rd23;
	add.s64 	%rd52, %rd3, %rd24;
	add.s32 	%r76, %r6, 1;
	and.b32  	%r77, %r76, 3;
	neg.s32 	%r147, %r77;
	mov.f32 	%f469, 0f00000000;
	mul.wide.u32 	%rd25, %r4, 16;
	mov.u32 	%r149, %r155;
$L__BB0_4:
	.pragma "nounroll";
	ld.global.nc.v4.u32 	{%r78, %r79, %r80, %r81}, [%rd52];
	mov.b32 	{%rs1, %rs2}, %r78;
	// begin inline asm
	{  cvt.f32.f16 %f89, %rs1;}

	// end inline asm
	// begin inline asm
	{  cvt.f32.f16 %f90, %rs2;}

	// end inline asm
	add.f32 	%f97, %f89, %f90;
	add.f32 	%f98, %f468, %f97;
	mul.f32 	%f99, %f90, %f90;
	fma.rn.f32 	%f100, %f89, %f89, %f99;
	add.f32 	%f101, %f469, %f100;
	mov.b32 	{%rs3, %rs4}, %r79;
	// begin inline asm
	{  cvt.f32.f16 %f91, %rs3;}

	// end inline asm
	// begin inline asm
	{  cvt.f32.f16 %f92, %rs4;}

	// end inline asm
	add.f32 	%f102, %f91, %f92;
	add.f32 	%f103, %f98, %f102;
	mul.f32 	%f104, %f92, %f92;
	fma.rn.f32 	%f105, %f91, %f91, %f104;
	add.f32 	%f106, %f101, %f105;
	mov.b32 	{%rs5, %rs6}, %r80;
	// begin inline asm
	{  cvt.f32.f16 %f93, %rs5;}

	// end inline asm
	// begin inline asm
	{  cvt.f32.f16 %f94, %rs6;}

	// end inline asm
	add.f32 	%f107, %f93, %f94;
	add.f32 	%f108, %f103, %f107;
	mul.f32 	%f109, %f94, %f94;
	fma.rn.f32 	%f110, %f93, %f93, %f109;
	add.f32 	%f111, %f106, %f110;
	mov.b32 	{%rs7, %rs8}, %r81;
	// begin inline asm
	{  cvt.f32.f16 %f95, %rs7;}

	// end inline asm
	// begin inline asm
	{  cvt.f32.f16 %f96, %rs8;}

	// end inline asm
	add.f32 	%f112, %f95, %f96;
	add.f32 	%f468, %f108, %f112;
	mul.f32 	%f113, %f96, %f96;
	fma.rn.f32 	%f114, %f95, %f95, %f113;
	add.f32 	%f469, %f111, %f114;
	add.s32 	%r149, %r149, %r4;
	add.s64 	%rd52, %rd52, %rd25;
	add.s32 	%r147, %r147, 1;
	setp.ne.s32 	%p5, %r147, 0;
	@%p5 bra 	$L__BB0_4;
$L__BB0_5:
	setp.lt.u32 	%p6, %r6, 3;
	@%p6 bra 	$L__BB0_8;
	shl.b32 	%r82, %r4, 1;
	add.s32 	%r152, %r149, %r82;
	mad.lo.s32 	%r151, %r4, 3, %r149;
	add.s32 	%r150, %r4, %r149;
	shl.b64 	%rd26, %rd5, 1;
	add.s64 	%rd27, %rd3, %rd26;
$L__BB0_7:
	mul.wide.u32 	%rd28, %r149, 16;
	add.s64 	%rd29, %rd27, %rd28;
	ld.global.nc.v4.u32 	{%r83, %r84, %r85, %r86}, [%rd29];
	mov.b32 	{%rs9, %rs10}, %r83;
	// begin inline asm
	{  cvt.f32.f16 %f115, %rs9;}

	// end inline asm
	// begin inline asm
	{  cvt.f32.f16 %f116, %rs10;}

	// end inline asm
	add.f32 	%f147, %f115, %f116;
	add.f32 	%f148, %f468, %f147;
	mul.f32 	%f149, %f116, %f116;
	fma.rn.f32 	%f150, %f115, %f115, %f149;
	add.f32 	%f151, %f469, %f150;
	mov.b32 	{%rs11, %rs12}, %r84;
	// begin inline asm
	{  cvt.f32.f16 %f117, %rs11;}

	// end inline asm
	// begin inline asm
	{  cvt.f32.f16 %f118, %rs12;}

	// end inline asm
	add.f32 	%f152, %f117, %f118;
	add.f32 	%f153, %f148, %f152;
	mul.f32 	%f154, %f118, %f118;
	fma.rn.f32 	%f155, %f117, %f117, %f154;
	add.f32 	%f156, %f151, %f155;
	mov.b32 	{%rs13, %rs14}, %r85;
	// begin inline asm
	{  cvt.f32.f16 %f119, %rs13;}

	// end inline asm
	// begin inline asm
	{  cvt.f32.f16 %f120, %rs14;}

	// end inline asm
	add.f32 	%f157, %f119, %f120;
	add.f32 	%f158, %f153, %f157;
	mul.f32 	%f159, %f120, %f120;
	fma.rn.f32 	%f160, %f119, %f119, %f159;
	add.f32 	%f161, %f156, %f160;
	mov.b32 	{%rs15, %rs16}, %r86;
	// begin inline asm
	{  cvt.f32.f16 %f121, %rs15;}

	// end inline asm
	// begin inline asm
	{  cvt.f32.f16 %f122, %rs16;}

	// end inline asm
	add.f32 	%f162, %f121, %f122;
	add.f32 	%f163, %f158, %f162;
	mul.f32 	%f164, %f122, %f122;
	fma.rn.f32 	%f165, %f121, %f121, %f164;
	add.f32 	%f166, %f161, %f165;
	add.s32 	%r87, %r149, %r4;
	mul.wide.u32 	%rd30, %r150, 16;
	add.s64 	%rd31, %rd27, %rd30;
	ld.global.nc.v4.u32 	{%r88, %r89, %r90, %r91}, [%rd31];
	mov.b32 	{%rs17, %rs18}, %r88;
	// begin inline asm
	{  cvt.f32.f16 %f123, %rs17;}

	// end inline asm
	// begin inline asm
	{  cvt.f32.f16 %f124, %rs18;}

	// end inline asm
	add.f32 	%f167, %f123, %f124;
	add.f32 	%f168, %f163, %f167;
	mul.f32 	%f169, %f124, %f124;
	fma.rn.f32 	%f170, %f123, %f123, %f169;
	add.f32 	%f171, %f166, %f170;
	mov.b32 	{%rs19, %rs20}, %r89;
	// begin inline asm
	{  cvt.f32.f16 %f125, %rs19;}

	// end inline asm
	// begin inline asm
	{  cvt.f32.f16 %f126, %rs20;}

	// end inline asm
	add.f32 	%f172, %f125, %f126;
	add.f32 	%f173, %f168, %f172;
	mul.f32 	%f174, %f126, %f126;
	fma.rn.f32 	%f175, %f125, %f125, %f174;
	add.f32 	%f176, %f171, %f175;
	mov.b32 	{%rs21, %rs22}, %r90;
	// begin inline asm
	{  cvt.f32.f16 %f127, %rs21;}

	// end inline asm
	// begin inline asm
	{  cvt.f32.f16 %f128, %rs22;}

	// end inline asm
	add.f32 	%f177, %f127, %f128;
	add.f32 	%f178, %f173, %f177;
	mul.f32 	%f179, %f128, %f128;
	fma.rn.f32 	%f180, %f127, %f127, %f179;
	add.f32 	%f181, %f176, %f180;
	mov.b32 	{%rs23, %rs24}, %r91;
	// begin inline asm
	{  cvt.f32.f16 %f129, %rs23;}

	// end inline asm
	// begin inline asm
	{  cvt.f32.f16 %f130, %rs24;}

	// end inline asm
	add.f32 	%f182, %f129, %f130;
	add.f32 	%f183, %f178, %f182;
	mul.f32 	%f184, %f130, %f130;
	fma.rn.f32 	%f185, %f129, %f129, %f184;
	add.f32 	%f186, %f181, %f185;
	add.s32 	%r92, %r87, %r4;
	mul.wide.u32 	%rd32, %r152, 16;
	add.s64 	%rd33, %rd27, %rd32;
	ld.global.nc.v4.u32 	{%r93, %r94, %r95, %r96}, [%rd33];
	mov.b32 	{%rs25, %rs26}, %r93;
	// begin inline asm
	{  cvt.f32.f16 %f131, %rs25;}

	// end inline asm
	// begin inline asm
	{  cvt.f32.f16 %f132, %rs26;}

	// end inline asm
	add.f32 	%f187, %f131, %f132;
	add.f32 	%f188, %f183, %f187;
	mul.f32 	%f189, %f132, %f132;
	fma.rn.f32 	%f190, %f131, %f131, %f189;
	add.f32 	%f191, %f186, %f190;
	mov.b32 	{%rs27, %rs28}, %r94;
	// begin inline asm
	{  cvt.f32.f16 %f133, %rs27;}

	// end inline asm
	// begin inline asm
	{  cvt.f32.f16 %f134, %rs28;}

	// end inline asm
	add.f32 	%f192, %f133, %f134;
	add.f32 	%f193, %f188, %f192;
	mul.f32 	%f194, %f134, %f134;
	fma.rn.f32 	%f195, %f133, %f133, %f194;
	add.f32 	%f196, %f191, %f195;
	mov.b32 	{%rs29, %rs30}, %r95;
	// begin inline asm
	{  cvt.f32.f16 %f135, %rs29;}

	// end inline asm
	// begin inline asm
	{  cvt.f32.f16 %f136, %rs30;}

	// end inline asm
	add.f32 	%f197, %f135, %f136;
	add.f32 	%f198, %f193, %f197;
	mul.f32 	%f199, %f136, %f136;
	fma.rn.f32 	%f200, %f135, %f135, %f199;
	add.f32 	%f201, %f196, %f200;
	mov.b32 	{%rs31, %rs32}, %r96;
	// begin inline asm
	{  cvt.f32.f16 %f137, %rs31;}

	// end inline asm
	// begin inline asm
	{  cvt.f32.f16 %f138, %rs32;}

	// end inline asm
	add.f32 	%f202, %f137, %f138;
	add.f32 	%f203, %f198, %f202;
	mul.f32 	%f204, %f138, %f138;
	fma.rn.f32 	%f205, %f137, %f137, %f204;
	add.f32 	%f206, %f201, %f205;
	add.s32 	%r97, %r92, %r4;
	mul.wide.u32 	%rd34, %r151, 16;
	add.s64 	%rd35, %rd27, %rd34;
	ld.global.nc.v4.u32 	{%r98, %r99, %r100, %r101}, [%rd35];
	mov.b32 	{%rs33, %rs34}, %r98;
	// begin inline asm
	{  cvt.f32.f16 %f139, %rs33;}

	// end inline asm
	// begin inline asm
	{  cvt.f32.f16 %f140, %rs34;}

	// end inline asm
	add.f32 	%f207, %f139, %f140;
	add.f32 	%f208, %f203, %f207;
	mul.f32 	%f209, %f140, %f140;
	fma.rn.f32 	%f210, %f139, %f139, %f209;
	add.f32 	%f211, %f206, %f210;
	mov.b32 	{%rs35, %rs36}, %r99;
	// begin inline asm
	{  cvt.f32.f16 %f141, %rs35;}

	// end inline asm
	// begin inline asm
	{  cvt.f32.f16 %f142, %rs36;}

	// end inline asm
	add.f32 	%f212, %f141, %f142;
	add.f32 	%f213, %f208, %f212;
	mul.f32 	%f214, %f142, %f142;
	fma.rn.f32 	%f215, %f141, %f141, %f214;
	add.f32 	%f216, %f211, %f215;
	mov.b32 	{%rs37, %rs38}, %r100;
	// begin inline asm
	{  cvt.f32.f16 %f143, %rs37;}

	// end inline asm
	// begin inline asm
	{  cvt.f32.f16 %f144, %rs38;}

	// end inline asm
	add.f32 	%f217, %f143, %f144;
	add.f32 	%f218, %f213, %f217;
	mul.f32 	%f219, %f144, %f144;
	fma.rn.f32 	%f220, %f143, %f143, %f219;
	add.f32 	%f221, %f216, %f220;
	mov.b32 	{%rs39, %rs40}, %r101;
	// begin inline asm
	{  cvt.f32.f16 %f145, %rs39;}

	// end inline asm
	// begin inline asm
	{  cvt.f32.f16 %f146, %rs40;}

	// end inline asm
	add.f32 	%f222, %f145, %f146;
	add.f32 	%f468, %f218, %f222;
	mul.f32 	%f223, %f146, %f146;
	fma.rn.f32 	%f224, %f145, %f145, %f223;
	add.f32 	%f469, %f221, %f224;
	add.s32 	%r149, %r97, %r4;
	shl.b32 	%r102, %r4, 2;
	add.s32 	%r152, %r152, %r102;
	add.s32 	%r151, %r151, %r102;
	add.s32 	%r150, %r150, %r102;
	setp.lt.s32 	%p7, %r149, %r3;
	@%p7 bra 	$L__BB0_7;
$L__BB0_8:
	and.b32  	%r103, %r155, 31;
	setp.ne.s32 	%p8, %r103, 0;
	mov.b32 	%r104, %f468;
	shfl.sync.down.b32	%r105|%p9, %r104, 16, 31, -1;
	mov.b32 	%f225, %r105;
	add.f32 	%f226, %f468, %f225;
	mov.b32 	%r106, %f226;
	shfl.sync.down.b32	%r107|%p10, %r106, 8, 31, -1;
	mov.b32 	%f227, %r107;
	add.f32 	%f228, %f226, %f227;
	mov.b32 	%r108, %f228;
	shfl.sync.down.b32	%r109|%p11, %r108, 4, 31, -1;
	mov.b32 	%f229, %r109;
	add.f32 	%f230, %f228, %f229;
	mov.b32 	%r110, %f230;
	shfl.sync.down.b32	%r111|%p12, %r110, 2, 31, -1;
	mov.b32 	%f231, %r111;
	add.f32 	%f232, %f230, %f231;
	mov.b32 	%r112, %f232;
	shfl.sync.down.b32	%r113|%p13, %r112, 1, 31, -1;
	mov.b32 	%f233, %r113;
	add.f32 	%f15, %f232, %f233;
	mov.b32 	%r114, %f469;
	shfl.sync.down.b32	%r115|%p14, %r114, 16, 31, -1;
	mov.b32 	%f234, %r115;
	add.f32 	%f235, %f469, %f234;
	mov.b32 	%r116, %f235;
	shfl.sync.down.b32	%r117|%p15, %r116, 8, 31, -1;
	mov.b32 	%f236, %r117;
	add.f32 	%f237, %f235, %f236;
	mov.b32 	%r118, %f237;
	shfl.sync.down.b32	%r119|%p16, %r118, 4, 31, -1;
	mov.b32 	%f238, %r119;
	add.f32 	%f239, %f237, %f238;
	mov.b32 	%r120, %f239;
	shfl.sync.down.b32	%r121|%p17, %r120, 2, 31, -1;
	mov.b32 	%f240, %r121;
	add.f32 	%f241, %f239, %f240;
	mov.b32 	%r122, %f241;
	shfl.sync.down.b32	%r123|%p18, %r122, 1, 31, -1;
	mov.b32 	%f242, %r123;
	add.f32 	%f16, %f241, %f242;
	@%p8 bra 	$L__BB0_10;
	shr.u32 	%r124, %r155, 2;
	and.b32  	%r125, %r124, 248;
	mov.u32 	%r126, sm;
	add.s32 	%r127, %r126, %r125;
	st.shared.v2.f32 	[%r127], {%f15, %f16};
$L__BB0_10:
	setp.ne.s32 	%p19, %r155, 0;
	bar.sync 	0;
	@%p19 bra 	$L__BB0_45;
	setp.lt.u32 	%p20, %r4, 32;
	mov.f32 	%f470, 0f00000000;
	mov.f32 	%f471, %f470;
	@%p20 bra 	$L__BB0_44;
	ld.shared.v2.f32 	{%f244, %f245}, [sm];
	add.f32 	%f470, %f244, 0f00000000;
	add.f32 	%f471, %f245, 0f00000000;
	setp.eq.s32 	%p21, %r5, 1;
	@%p21 bra 	$L__BB0_44;
	ld.shared.v2.f32 	{%f246, %f247}, [sm+8];
	add.f32 	%f470, %f470, %f246;
	add.f32 	%f471, %f471, %f247;
	setp.eq.s32 	%p22, %r5, 2;
	@%p22 bra 	$L__BB0_44;
	ld.shared.v2.f32 	{%f248, %f249}, [sm+16];
	add.f32 	%f470, %f470, %f248;
	add.f32 	%f471, %f471, %f249;
	setp.eq.s32 	%p23, %r5, 3;
	@%p23 bra 	$L__BB0_44;
	ld.shared.v2.f32 	{%f250, %f251}, [sm+24];
	add.f32 	%f470, %f470, %f250;
	add.f32 	%f471, %f471, %f251;
	setp.eq.s32 	%p24, %r5, 4;
	@%p24 bra 	$L__BB0_44;
	ld.shared.v2.f32 	{%f252, %f253}, [sm+32];
	add.f32 	%f470, %f470, %f252;
	add.f32 	%f471, %f471, %f253;
	setp.eq.s32 	%p25, %r5, 5;
	@%p25 bra 	$L__BB0_44;
	ld.shared.v2.f32 	{%f254, %f255}, [sm+40];
	add.f32 	%f470, %f470, %f254;
	add.f32 	%f471, %f471, %f255;
	setp.eq.s32 	%p26, %r5, 6;
	@%p26 bra 	$L__BB0_44;
	ld.shared.v2.f32 	{%f256, %f257}, [sm+48];
	add.f32 	%f470, %f470, %f256;
	add.f32 	%f471, %f471, %f257;
	setp.eq.s32 	%p27, %r5, 7;
	@%p27 bra 	$L__BB0_44;
	ld.shared.v2.f32 	{%f258, %f259}, [sm+56];
	add.f32 	%f470, %f470, %f258;
	add.f32 	%f471, %f471, %f259;
	setp.eq.s32 	%p28, %r5, 8;
	@%p28 bra 	$L__BB0_44;
	ld.shared.v2.f32 	{%f260, %f261}, [sm+64];
	add.f32 	%f470, %f470, %f260;
	add.f32 	%f471, %f471, %f261;
	setp.eq.s32 	%p29, %r5, 9;
	@%p29 bra 	$L__BB0_44;
	ld.shared.v2.f32 	{%f262, %f263}, [sm+72];
	add.f32 	%f470, %f470, %f262;
	add.f32 	%f471, %f471, %f263;
	setp.eq.s32 	%p30, %r5, 10;
	@%p30 bra 	$L__BB0_44;
	ld.shared.v2.f32 	{%f264, %f265}, [sm+80];
	add.f32 	%f470, %f470, %f264;
	add.f32 	%f471, %f471, %f265;
	setp.eq.s32 	%p31, %r5, 11;
	@%p31 bra 	$L__BB0_44;
	ld.shared.v2.f32 	{%f266, %f267}, [sm+88];
	add.f32 	%f470, %f470, %f266;
	add.f32 	%f471, %f471, %f267;
	setp.eq.s32 	%p32, %r5, 12;
	@%p32 bra 	$L__BB0_44;
	ld.shared.v2.f32 	{%f268, %f269}, [sm+96];
	add.f32 	%f470, %f470, %f268;
	add.f32 	%f471, %f471, %f269;
	setp.eq.s32 	%p33, %r5, 13;
	@%p33 bra 	$L__BB0_44;
	ld.shared.v2.f32 	{%f270, %f271}, [sm+104];
	add.f32 	%f470, %f470, %f270;
	add.f32 	%f471, %f471, %f271;
	setp.eq.s32 	%p34, %r5, 14;
	@%p34 bra 	$L__BB0_44;
	ld.shared.v2.f32 	{%f272, %f273}, [sm+112];
	add.f32 	%f470, %f470, %f272;
	add.f32 	%f471, %f471, %f273;
	setp.eq.s32 	%p35, %r5, 15;
	@%p35 bra 	$L__BB0_44;
	ld.shared.v2.f32 	{%f274, %f275}, [sm+120];
	add.f32 	%f470, %f470, %f274;
	add.f32 	%f471, %f471, %f275;
	setp.eq.s32 	%p36, %r5, 16;
	@%p36 bra 	$L__BB0_44;
	ld.shared.v2.f32 	{%f276, %f277}, [sm+128];
	add.f32 	%f470, %f470, %f276;
	add.f32 	%f471, %f471, %f277;
	setp.eq.s32 	%p37, %r5, 17;
	@%p37 bra 	$L__BB0_44;
	ld.shared.v2.f32 	{%f278, %f279}, [sm+136];
	add.f32 	%f470, %f470, %f278;
	add.f32 	%f471, %f471, %f279;
	setp.eq.s32 	%p38, %r5, 18;
	@%p38 bra 	$L__BB0_44;
	ld.shared.v2.f32 	{%f280, %f281}, [sm+144];
	add.f32 	%f470, %f470, %f280;
	add.f32 	%f471, %f471, %f281;
	setp.eq.s32 	%p39, %r5, 19;
	@%p39 bra 	$L__BB0_44;
	ld.shared.v2.f32 	{%f282, %f283}, [sm+152];
	add.f32 	%f470, %f470, %f282;
	add.f32 	%f471, %f471, %f283;
	setp.eq.s32 	%p40, %r5, 20;
	@%p40 bra 	$L__BB0_44;
	ld.shared.v2.f32 	{%f284, %f285}, [sm+160];
	add.f32 	%f470, %f470, %f284;
	add.f32 	%f471, %f471, %f285;
	setp.eq.s32 	%p41, %r5, 21;
	@%p41 bra 	$L__BB0_44;
	ld.shared.v2.f32 	{%f286, %f287}, [sm+168];
	add.f32 	%f470, %f470, %f286;
	add.f32 	%f471, %f471, %f287;
	setp.eq.s32 	%p42, %r5, 22;
	@%p42 bra 	$L__BB0_44;
	ld.shared.v2.f32 	{%f288, %f289}, [sm+176];
	add.f32 	%f470, %f470, %f288;
	add.f32 	%f471, %f471, %f289;
	setp.eq.s32 	%p43, %r5, 23;
	@%p43 bra 	$L__BB0_44;
	ld.shared.v2.f32 	{%f290, %f291}, [sm+184];
	add.f32 	%f470, %f470, %f290;
	add.f32 	%f471, %f471, %f291;
	setp.eq.s32 	%p44, %r5, 24;
	@%p44 bra 	$L__BB0_44;
	ld.shared.v2.f32 	{%f292, %f293}, [sm+192];
	add.f32 	%f470, %f470, %f292;
	add.f32 	%f471, %f471, %f293;
	setp.eq.s32 	%p45, %r5, 25;
	@%p45 bra 	$L__BB0_44;
	ld.shared.v2.f32 	{%f294, %f295}, [sm+200];
	add.f32 	%f470, %f470, %f294;
	add.f32 	%f471, %f471, %f295;
	setp.eq.s32 	%p46, %r5, 26;
	@%p46 bra 	$L__BB0_44;
	ld.shared.v2.f32 	{%f296, %f297}, [sm+208];
	add.f32 	%f470, %f470, %f296;
	add.f32 	%f471, %f471, %f297;
	setp.eq.s32 	%p47, %r5, 27;
	@%p47 bra 	$L__BB0_44;
	ld.shared.v2.f32 	{%f298, %f299}, [sm+216];
	add.f32 	%f470, %f470, %f298;
	add.f32 	%f471, %f471, %f299;
	setp.eq.s32 	%p48, %r5, 28;
	@%p48 bra 	$L__BB0_44;
	ld.shared.v2.f32 	{%f300, %f301}, [sm+224];
	add.f32 	%f470, %f470, %f300;
	add.f32 	%f471, %f471, %f301;
	setp.eq.s32 	%p49, %r5, 29;
	@%p49 bra 	$L__BB0_44;
	ld.shared.v2.f32 	{%f302, %f303}, [sm+232];
	add.f32 	%f470, %f470, %f302;
	add.f32 	%f471, %f471, %f303;
	setp.eq.s32 	%p50, %r5, 30;
	@%p50 bra 	$L__BB0_44;
	ld.shared.v2.f32 	{%f304, %f305}, [sm+240];
	add.f32 	%f470, %f470, %f304;
	add.f32 	%f471, %f471, %f305;
	setp.eq.s32 	%p51, %r5, 31;
	@%p51 bra 	$L__BB0_44;
	ld.shared.v2.f32 	{%f306, %f307}, [sm+248];
	add.f32 	%f470, %f470, %f306;
	add.f32 	%f471, %f471, %f307;
$L__BB0_44:
	st.shared.v2.f32 	[sm], {%f470, %f471};
$L__BB0_45:
	ld.param.u32 	%r146, [_Z24layernorm_forward_kernelILb1ELb1EEvPK6__halfPS0_S2_S2_ii_param_5];
	cvt.rn.f32.s32 	%f308, %r146;
	setp.ge.s32 	%p52, %r155, %r3;
	bar.sync 	0;
	ld.shared.v2.f32 	{%f309, %f310}, [sm];
	div.rn.f32 	%f83, %f309, %f308;
	div.rn.f32 	%f311, %f310, %f308;
	mul.f32 	%f312, %f83, %f83;
	sub.f32 	%f313, %f311, %f312;
	max.f32 	%f314, %f313, 0f00000000;
	add.f32 	%f315, %f314, 0f3727C5AC;
	rsqrt.approx.f32 	%f84, %f315;
	@%p52 bra 	$L__BB0_57;
	setp.eq.s64 	%p53, %rd18, 0;
	@%p53 bra 	$L__BB0_50;
	shl.b32 	%r160, %r155, 3;
	shl.b64 	%rd36, %rd5, 1;
	mul.wide.u32 	%rd37, %r155, 16;
	add.s64 	%rd54, %rd36, %rd37;
	mul.wide.u32 	%rd45, %r4, 16;
$L__BB0_48:
	setp.ne.s64 	%p54, %rd19, 0;
	add.s64 	%rd38, %rd3, %rd54;
	ld.global.nc.v4.u32 	{%r49, %r50, %r51, %r52}, [%rd38];
	@%p54 bra 	$L__BB0_55;
	mov.b32 	{%rs81, %rs82}, %r49;
	// begin inline asm
	{  cvt.f32.f16 %f364, %rs81;}

	// end inline asm
	// begin inline asm
	{  cvt.f32.f16 %f365, %rs82;}

	// end inline asm
	sub.f32 	%f388, %f364, %f83;
	mul.f32 	%f389, %f84, %f388;
	sub.f32 	%f390, %f365, %f83;
	mul.f32 	%f391, %f84, %f390;
	mul.wide.u32 	%rd42, %r160, 2;
	add.s64 	%rd43, %rd2, %rd42;
	ld.global.nc.u16 	%rs83, [%rd43];
	// begin inline asm
	{  cvt.f32.f16 %f366, %rs83;}

	// end inline asm
	ld.global.nc.u16 	%rs84, [%rd43+2];
	// begin inline asm
	{  cvt.f32.f16 %f367, %rs84;}

	// end inline asm
	mul.f32 	%f368, %f389, %f366;
	mul.f32 	%f369, %f391, %f367;
	// begin inline asm
	{  cvt.rn.f16.f32 %rs85, %f368;}

	// end inline asm
	// begin inline asm
	{  cvt.rn.f16.f32 %rs86, %f369;}

	// end inline asm
	// begin inline asm
	{  mov.b32 %r165, {%rs85,%rs86};}

	// end inline asm
	mov.b32 	{%rs89, %rs90}, %r50;
	// begin inline asm
	{  cvt.f32.f16 %f370, %rs89;}

	// end inline asm
	// begin inline asm
	{  cvt.f32.f16 %f371, %rs90;}

	// end inline asm
	sub.f32 	%f392, %f370, %f83;
	mul.f32 	%f393, %f84, %f392;
	sub.f32 	%f394, %f371, %f83;
	mul.f32 	%f395, %f84, %f394;
	ld.global.nc.u16 	%rs91, [%rd43+4];
	// begin inline asm
	{  cvt.f32.f16 %f372, %rs91;}

	// end inline asm
	ld.global.nc.u16 	%rs92, [%rd43+6];
	// begin inline asm
	{  cvt.f32.f16 %f373, %rs92;}

	// end inline asm
	mul.f32 	%f374, %f393, %f372;
	mul.f32 	%f375, %f395, %f373;
	// begin inline asm
	{  cvt.rn.f16.f32 %rs93, %f374;}

	// end inline asm
	// begin inline asm
	{  cvt.rn.f16.f32 %rs94, %f375;}

	// end inline asm
	// begin inline asm
	{  mov.b32 %r164, {%rs93,%rs94};}

	// end inline asm
	mov.b32 	{%rs97, %rs98}, %r51;
	// begin inline asm
	{  cvt.f32.f16 %f376, %rs97;}

	// end inline asm
	// begin inline asm
	{  cvt.f32.f16 %f377, %rs98;}

	// end inline asm
	sub.f32 	%f396, %f376, %f83;
	mul.f32 	%f397, %f84, %f396;
	sub.f32 	%f398, %f377, %f83;
	mul.f32 	%f399, %f84, %f398;
	ld.global.nc.u16 	%rs99, [%rd43+8];
	// begin inline asm
	{  cvt.f32.f16 %f378, %rs99;}

	// end inline asm
	ld.global.nc.u16 	%rs100, [%rd43+10];
	// begin inline asm
	{  cvt.f32.f16 %f379, %rs100;}

	// end inline asm
	mul.f32 	%f380, %f397, %f378;
	mul.f32 	%f381, %f399, %f379;
	// begin inline asm
	{  cvt.rn.f16.f32 %rs101, %f380;}

	// end inline asm
	// begin inline asm
	{  cvt.rn.f16.f32 %rs102, %f381;}

	// end inline asm
	// begin inline asm
	{  mov.b32 %r163, {%rs101,%rs102};}

	// end inline asm
	mov.b32 	{%rs105, %rs106}, %r52;
	// begin inline asm
	{  cvt.f32.f16 %f382, %rs105;}

	// end inline asm
	// begin inline asm
	{  cvt.f32.f16 %f383, %rs106;}

	// end inline asm
	sub.f32 	%f400, %f382, %f83;
	mul.f32 	%f401, %f84, %f400;
	sub.f32 	%f402, %f383, %f83;
	mul.f32 	%f403, %f84, %f402;
	ld.global.nc.u16 	%rs107, [%rd43+12];
	// begin inline asm
	{  cvt.f32.f16 %f384, %rs107;}

	// end inline asm
	ld.global.nc.u16 	%rs108, [%rd43+14];
	// begin inline asm
	{  cvt.f32.f16 %f385, %rs108;}

	// end inline asm
	mul.f32 	%f386, %f401, %f384;
	mul.f32 	%f387, %f403, %f385;
	// begin inline asm
	{  cvt.rn.f16.f32 %rs109, %f386;}

	// end inline asm
	// begin inline asm
	{  cvt.rn.f16.f32 %rs110, %f387;}

	// end inline asm
	// begin inline asm
	{  mov.b32 %r162, {%rs109,%rs110};}

	// end inline asm
	bra.uni 	$L__BB0_56;
$L__BB0_50:
	shl.b32 	%r154, %r155, 3;
	shl.b32 	%r26, %r4, 3;
	shl.b64 	%rd46, %rd5, 1;
	mul.wide.u32 	%rd47, %r155, 16;
	add.s64 	%rd53, %rd46, %rd47;
	mul.wide.u32 	%rd11, %r4, 16;
$L__BB0_51:
	setp.eq.s64 	%p56, %rd19, 0;
	add.s64 	%rd48, %rd3, %rd53;
	ld.global.nc.v4.u32 	{%r29, %r30, %r31, %r32}, [%rd48];
	@%p56 bra 	$L__BB0_54;
	mov.b32 	{%rs113, %rs114}, %r29;
	// begin inline asm
	{  cvt.f32.f16 %f404, %rs113;}

	// end inline asm
	// begin inline asm
	{  cvt.f32.f16 %f405, %rs114;}

	// end inline asm
	sub.f32 	%f428, %f404, %f83;
	sub.f32 	%f429, %f405, %f83;
	mul.wide.u32 	%rd49, %r154, 2;
	add.s64 	%rd50, %rd1, %rd49;
	ld.global.nc.u16 	%rs115, [%rd50];
	// begin inline asm
	{  cvt.f32.f16 %f406, %rs115;}

	// end inline asm
	ld.global.nc.u16 	%rs116, [%rd50+2];
	// begin inline asm
	{  cvt.f32.f16 %f407, %rs116;}

	// end inline asm
	fma.rn.f32 	%f408, %f84, %f428, %f406;
	fma.rn.f32 	%f409, %f84, %f429, %f407;
	// begin inline asm
	{  cvt.rn.f16.f32 %rs117, %f408;}

	// end inline asm
	// begin inline asm
	{  cvt.rn.f16.f32 %rs118, %f409;}

	// end inline asm
	// begin inline asm
	{  mov.b32 %r159, {%rs117,%rs118};}

	// end inline asm
	mov.b32 	{%rs121, %rs122}, %r30;
	// begin inline asm
	{  cvt.f32.f16 %f410, %rs121;}

	// end inline asm
	// begin inline asm
	{  cvt.f32.f16 %f411, %rs122;}

	// end inline asm
	sub.f32 	%f430, %f410, %f83;
	sub.f32 	%f431, %f411, %f83;
	ld.global.nc.u16 	%rs123, [%rd50+4];
	// begin inline asm
	{  cvt.f32.f16 %f412, %rs123;}

	// end inline asm
	ld.global.nc.u16 	%rs124, [%rd50+6];
	// begin inline asm
	{  cvt.f32.f16 %f413, %rs124;}

	// end inline asm
	fma.rn.f32 	%f414, %f84, %f430, %f412;
	fma.rn.f32 	%f415, %f84, %f431, %f413;
	// begin inline asm
	{  cvt.rn.f16.f32 %rs125, %f414;}

	// end inline asm
	// begin inline asm
	{  cvt.rn.f16.f32 %rs126, %f415;}

	// end inline asm
	// begin inline asm
	{  mov.b32 %r158, {%rs125,%rs126};}

	// end inline asm
	mov.b32 	{%rs129, %rs130}, %r31;
	// begin inline asm
	{  cvt.f32.f16 %f416, %rs129;}

	// end inline asm
	// begin inline asm
	{  cvt.f32.f16 %f417, %rs130;}

	// end inline asm
	sub.f32 	%f432, %f416, %f83;
	sub.f32 	%f433, %f417, %f83;
	ld.global.nc.u16 	%rs131, [%rd50+8];
	// begin inline asm
	{  cvt.f32.f16 %f418, %rs131;}

	// end inline asm
	ld.global.nc.u16 	%rs132, [%rd50+10];
	// begin inline asm
	{  cvt.f32.f16 %f419, %rs132;}

	// end inline asm
	fma.rn.f32 	%f420, %f84, %f432, %f418;
	fma.rn.f32 	%f421, %f84, %f433, %f419;
	// begin inline asm
	{  cvt.rn.f16.f32 %rs133, %f420;}

	// end inline asm
	// begin inline asm
	{  cvt.rn.f16.f32 %rs134, %f421;}

	// end inline asm
	// begin inline asm
	{  mov.b32 %r157, {%rs133,%rs134};}

	// end inline asm
	mov.b32 	{%rs137, %rs138}, %r32;
	// begin inline asm
	{  cvt.f32.f16 %f422, %rs137;}

	// end inline asm
	// begin inline asm
	{  cvt.f32.f16 %f423, %rs138;}

	// end inline asm
	sub.f32 	%f434, %f422, %f83;
	sub.f32 	%f435, %f423, %f83;
	ld.global.nc.u16 	%rs139, [%rd50+12];
	// begin inline asm
	{  cvt.f32.f16 %f424, %rs139;}

	// end inline asm
	ld.global.nc.u16 	%rs140, [%rd50+14];
	// begin inline asm
	{  cvt.f32.f16 %f425, %rs140;}

	// end inline asm
	fma.rn.f32 	%f426, %f84, %f434, %f424;
	fma.rn.f32 	%f427, %f84, %f435, %f425;
	// begin inline asm
	{  cvt.rn.f16.f32 %rs141, %f426;}

	// end inline asm
	// begin inline asm
	{  cvt.rn.f16.f32 %rs142, %f427;}

	// end inline asm
	// begin inline asm
	{  mov.b32 %r156, {%rs141,%rs142};}

	// end inline asm
$L__BB0_53:
	add.s64 	%rd51, %rd4, %rd53;
	st.global.v4.u32 	[%rd51], {%r159, %r158, %r157, %r156};
	add.s32 	%r155, %r155, %r4;
	add.s32 	%r154, %r154, %r26;
	add.s64 	%rd53, %rd53, %rd11;
	setp.lt.s32 	%p57, %r155, %r3;
	@%p57 bra 	$L__BB0_51;
	bra.uni 	$L__BB0_57;
$L__BB0_54:
	mov.b32 	{%rs145, %rs146}, %r29;
	// begin inline asm
	{  cvt.f32.f16 %f436, %rs145;}

	// end inline asm
	// begin inline asm
	{  cvt.f32.f16 %f437, %rs146;}

	// end inline asm
	sub.f32 	%f452, %f436, %f83;
	mul.f32 	%f438, %f84, %f452;
	sub.f32 	%f453, %f437, %f83;
	mul.f32 	%f439, %f84, %f453;
	// begin inline asm
	{  cvt.rn.f16.f32 %rs147, %f438;}

	// end inline asm
	// begin inline asm
	{  cvt.rn.f16.f32 %rs148, %f439;}

	// end inline asm
	// begin inline asm
	{  mov.b32 %r159, {%rs147,%rs148};}

	// end inline asm
	mov.b32 	{%rs151, %rs152}, %r30;
	// begin inline asm
	{  cvt.f32.f16 %f440, %rs151;}

	// end inline asm
	// begin inline asm
	{  cvt.f32.f16 %f441, %rs152;}

	// end inline asm
	sub.f32 	%f454, %f440, %f83;
	mul.f32 	%f442, %f84, %f454;
	sub.f32 	%f455, %f441, %f83;
	mul.f32 	%f443, %f84, %f455;
	// begin inline asm
	{  cvt.rn.f16.f32 %rs153, %f442;}

	// end inline asm
	// begin inline asm
	{  cvt.rn.f16.f32 %rs154, %f443;}

	// end inline asm
	// begin inline asm
	{  mov.b32 %r158, {%rs153,%rs154};}

	// end inline asm
	mov.b32 	{%rs157, %rs158}, %r31;
	// begin inline asm
	{  cvt.f32.f16 %f444, %rs157;}

	// end inline asm
	// begin inline asm
	{  cvt.f32.f16 %f445, %rs158;}

	// end inline asm
	sub.f32 	%f456, %f444, %f83;
	mul.f32 	%f446, %f84, %f456;
	sub.f32 	%f457, %f445, %f83;
	mul.f32 	%f447, %f84, %f457;
	// begin inline asm
	{  cvt.rn.f16.f32 %rs159, %f446;}

	// end inline asm
	// begin inline asm
	{  cvt.rn.f16.f32 %rs160, %f447;}

	// end inline asm
	// begin inline asm
	{  mov.b32 %r157, {%rs159,%rs160};}

	// end inline asm
	mov.b32 	{%rs163, %rs164}, %r32;
	// begin inline asm
	{  cvt.f32.f16 %f448, %rs163;}

	// end inline asm
	// begin inline asm
	{  cvt.f32.f16 %f449, %rs164;}

	// end inline asm
	sub.f32 	%f458, %f448, %f83;
	mul.f32 	%f450, %f84, %f458;
	sub.f32 	%f459, %f449, %f83;
	mul.f32 	%f451, %f84, %f459;
	// begin inline asm
	{  cvt.rn.f16.f32 %rs165, %f450;}

	// end inline asm
	// begin inline asm
	{  cvt.rn.f16.f32 %rs166, %f451;}

	// end inline asm
	// begin inline asm
	{  mov.b32 %r156, {%rs165,%rs166};}

	// end inline asm
	bra.uni 	$L__BB0_53;
$L__BB0_55:
	mov.b32 	{%rs41, %rs42}, %r49;
	// begin inline asm
	{  cvt.f32.f16 %f316, %rs41;}

	// end inline asm
	// begin inline asm
	{  cvt.f32.f16 %f317, %rs42;}

	// end inline asm
	sub.f32 	%f348, %f316, %f83;
	mul.f32 	%f349, %f84, %f348;
	sub.f32 	%f350, %f317, %f83;
	mul.f32 	%f351, %f84, %f350;
	mul.wide.u32 	%rd39, %r160, 2;
	add.s64 	%rd40, %rd2, %rd39;
	ld.global.nc.u16 	%rs43, [%rd40];
	// begin inline asm
	{  cvt.f32.f16 %f318, %rs43;}

	// end inline asm
	ld.global.nc.u16 	%rs44, [%rd40+2];
	// begin inline asm
	{  cvt.f32.f16 %f319, %rs44;}

	// end inline asm
	add.s64 	%rd41, %rd1, %rd39;
	ld.global.nc.u16 	%rs45, [%rd41];
	// begin inline asm
	{  cvt.f32.f16 %f320, %rs45;}

	// end inline asm
	ld.global.nc.u16 	%rs46, [%rd41+2];
	// begin inline asm
	{  cvt.f32.f16 %f321, %rs46;}

	// end inline asm
	fma.rn.f32 	%f322, %f349, %f318, %f320;
	fma.rn.f32 	%f323, %f351, %f319, %f321;
	// begin inline asm
	{  cvt.rn.f16.f32 %rs47, %f322;}

	// end inline asm
	// begin inline asm
	{  cvt.rn.f16.f32 %rs48, %f323;}

	// end inline asm
	// begin inline asm
	{  mov.b32 %r165, {%rs47,%rs48};}

	// end inline asm
	mov.b32 	{%rs51, %rs52}, %r50;
	// begin inline asm
	{  cvt.f32.f16 %f324, %rs51;}

	// end inline asm
	// begin inline asm
	{  cvt.f32.f16 %f325, %rs52;}

	// end inline asm
	sub.f32 	%f352, %f324, %f83;
	mul.f32 	%f353, %f84, %f352;
	sub.f32 	%f354, %f325, %f83;
	mul.f32 	%f355, %f84, %f354;
	ld.global.nc.u16 	%rs53, [%rd40+4];
	// begin inline asm
	{  cvt.f32.f16 %f326, %rs53;}

	// end inline asm
	ld.global.nc.u16 	%rs54, [%rd40+6];
	// begin inline asm
	{  cvt.f32.f16 %f327, %rs54;}

	// end inline asm
	ld.global.nc.u16 	%rs55, [%rd41+4];
	// begin inline asm
	{  cvt.f32.f16 %f328, %rs55;}

	// end inline asm
	ld.global.nc.u16 	%rs56, [%rd41+6];
	// begin inline asm
	{  cvt.f32.f16 %f329, %rs56;}

	// end inline asm
	fma.rn.f32 	%f330, %f353, %f326, %f328;
	fma.rn.f32 	%f331, %f355, %f327, %f329;
	// begin inline asm
	{  cvt.rn.f16.f32 %rs57, %f330;}

	// end inline asm
	// begin inline asm
	{  cvt.rn.f16.f32 %rs58, %f331;}

	// end inline asm
	// begin inline asm
	{  mov.b32 %r164, {%rs57,%rs58};}

	// end inline asm
	mov.b32 	{%rs61, %rs62}, %r51;
	// begin inline asm
	{  cvt.f32.f16 %f332, %rs61;}

	// end inline asm
	// begin inline asm
	{  cvt.f32.f16 %f333, %rs62;}

	// end inline asm
	sub.f32 	%f356, %f332, %f83;
	mul.f32 	%f357, %f84, %f356;
	sub.f32 	%f358, %f333, %f83;
	mul.f32 	%f359, %f84, %f358;
	ld.global.nc.u16 	%rs63, [%rd40+8];
	// begin inline asm
	{  cvt.f32.f16 %f334, %rs63;}

	// end inline asm
	ld.global.nc.u16 	%rs64, [%rd40+10];
	// begin inline asm
	{  cvt.f32.f16 %f335, %rs64;}

	// end inline asm
	ld.global.nc.u16 	%rs65, [%rd41+8];
	// begin inline asm
	{  cvt.f32.f16 %f336, %rs65;}

	// end inline asm
	ld.global.nc.u16 	%rs66, [%rd41+10];
	// begin inline asm
	{  cvt.f32.f16 %f337, %rs66;}

	// end inline asm
	fma.rn.f32 	%f338, %f357, %f334, %f336;
	fma.rn.f32 	%f339, %f359, %f335, %f337;
	// begin inline asm
	{  cvt.rn.f16.f32 %rs67, %f338;}

	// end inline asm
	// begin inline asm
	{  cvt.rn.f16.f32 %rs68, %f339;}

	// end inline asm
	// begin inline asm
	{  mov.b32 %r163, {%rs67,%rs68};}

	// end inline asm
	mov.b32 	{%rs71, %rs72}, %r52;
	// begin inline asm
	{  cvt.f32.f16 %f340, %rs71;}

	// end inline asm
	// begin inline asm
	{  cvt.f32.f16 %f341, %rs72;}

	// end inline asm
	sub.f32 	%f360, %f340, %f83;
	mul.f32 	%f361, %f84, %f360;
	sub.f32 	%f362, %f341, %f83;
	mul.f32 	%f363, %f84, %f362;
	ld.global.nc.u16 	%rs73, [%rd40+12];
	// begin inline asm
	{  cvt.f32.f16 %f342, %rs73;}

	// end inline asm
	ld.global.nc.u16 	%rs74, [%rd40+14];
	// begin inline asm
	{  cvt.f32.f16 %f343, %rs74;}

	// end inline asm
	ld.global.nc.u16 	%rs75, [%rd41+12];
	// begin inline asm
	{  cvt.f32.f16 %f344, %rs75;}

	// end inline asm
	ld.global.nc.u16 	%rs76, [%rd41+14];
	// begin inline asm
	{  cvt.f32.f16 %f345, %rs76;}

	// end inline asm
	fma.rn.f32 	%f346, %f361, %f342, %f344;
	fma.rn.f32 	%f347, %f363, %f343, %f345;
	// begin inline asm
	{  cvt.rn.f16.f32 %rs77, %f346;}

	// end inline asm
	// begin inline asm
	{  cvt.rn.f16.f32 %rs78, %f347;}

	// end inline asm
	// begin inline asm
	{  mov.b32 %r162, {%rs77,%rs78};}

	// end inline asm
$L__BB0_56:
	add.s64 	%rd44, %rd4, %rd54;
	st.global.v4.u32 	[%rd44], {%r165, %r164, %r163, %r162};
	add.s32 	%r155, %r155, %r4;
	shl.b32 	%r136, %r4, 3;
	add.s32 	%r160, %r160, %r136;
	add.s64 	%rd54, %rd54, %rd45;
	setp.lt.s32 	%p55, %r155, %r3;
	@%p55 bra 	$L__BB0_48;
$L__BB0_57:
	bar.sync 	0;
$L__BB0_58:
	ret;

}
	// .globl	_Z24layernorm_forward_kernelILb1ELb0EEvPK6__halfPS0_S2_S2_ii
.visible .entry _Z24layernorm_forward_kernelILb1ELb0EEvPK6__halfPS0_S2_S2_ii(
	.param .u64 .ptr .align 1 _Z24layernorm_forward_kernelILb1ELb0EEvPK6__halfPS0_S2_S2_ii_param_0,
	.param .u64 .ptr .align 1 _Z24layernorm_forward_kernelILb1ELb0EEvPK6__halfPS0_S2_S2_ii_param_1,
	.param .u64 .ptr .align 1 _Z24layernorm_forward_kernelILb1ELb0EEvPK6__halfPS0_S2_S2_ii_param_2,
	.param .u64 .ptr .align 1 _Z24layernorm_forward_kernelILb1ELb0EEvPK6__halfPS0_S2_S2_ii_param_3,
	.param .u32 _Z24layernorm_forward_kernelILb1ELb0EEvPK6__halfPS0_S2_S2_ii_param_4,
	.param .u32 _Z24layernorm_forward_kernelILb1ELb0EEvPK6__halfPS0_S2_S2_ii_param_5
)
{
	.reg .pred 	%p<24>;
	.reg .b16 	%rs<233>;
	.reg .b32 	%r<181>;
	.reg .b32 	%f<405>;
	.reg .b64 	%rd<74>;

	ld.param.u64 	%rd20, [_Z24layernorm_forward_kernelILb1ELb0EEvPK6__halfPS0_S2_S2_ii_param_0];
	ld.param.u64 	%rd21, [_Z24layernorm_forward_kernelILb1ELb0EEvPK6__halfPS0_S2_S2_ii_param_1];
	ld.param.u64 	%rd22, [_Z24layernorm_forward_kernelILb1ELb0EEvPK6__halfPS0_S2_S2_ii_param_2];
	ld.param.u32 	%r69, [_Z24layernorm_forward_kernelILb1ELb0EEvPK6__halfPS0_S2_S2_ii_param_4];
	cvta.to.global.u64 	%rd1, %rd22;
	mov.u32 	%r175, %tid.x;
	mov.u32 	%r2, %ctaid.x;
	setp.ge.s32 	%p1, %r2, %r69;
	@%p1 bra 	$L__BB1_34;
	ld.param.u32 	%r158, [_Z24layernorm_forward_kernelILb1ELb0EEvPK6__halfPS0_S2_S2_ii_param_5];
	cvta.to.global.u64 	%rd2, %rd20;
	cvta.to.global.u64 	%rd3, %rd21;
	shr.s32 	%r3, %r158, 3;
	setp.ge.s32 	%p2, %r175, %r3;
	mov.u32 	%r4, %ntid.x;
	cvt.s64.s32 	%rd24, %r158;
	cvt.u64.u32 	%rd25, %r2;
	mul.lo.s64 	%rd4, %rd25, %rd24;
	shl.b64 	%rd26, %rd4, 1;
	add.s64 	%rd5, %rd2, %rd26;
	mov.f32 	%f403, 0f00000000;
	mov.f32 	%f404, %f403;
	@%p2 bra 	$L__BB1_8;
	add.s32 	%r70, %r175, %r4;
	max.u32 	%r71, %r3, %r70;
	setp.lt.u32 	%p3, %r70, %r3;
	selp.u32 	%r72, 1, 0, %p3;
	add.s32 	%r73, %r70, %r72;
	sub.s32 	%r74, %r71, %r73;
	div.u32 	%r75, %r74, %r4;
	add.s32 	%r5, %r75, %r72;
	and.b32  	%r76, %r5, 3;
	setp.eq.s32 	%p4, %r76, 3;
	mov.f32 	%f404, 0f00000000;
	mov.u32 	%r162, %r175;
	mov.f32 	%f403, %f404;
	@%p4 bra 	$L__BB1_5;
	mul.wide.u32 	%rd28, %r175, 16;
	add.s64 	%rd29, %rd26, %rd28;
	add.s64 	%rd71, %rd2, %rd29;
	add.s32 	%r77, %r5, 1;
	and.b32  	%r78, %r77, 3;
	neg.s32 	%r160, %r78;
	mov.f32 	%f404, 0f00000000;
	mul.wide.u32 	%rd30, %r4, 16;
	mov.u32 	%r162, %r175;
$L__BB1_4:
	.pragma "nounroll";
	ld.global.nc.v4.u32 	{%r79, %r80, %r81, %r82}, [%rd71];
	mov.b32 	{%rs1, %rs2}, %r79;
	// begin inline asm
	{  cvt.f32.f16 %f22, %rs1;}

	// end inline asm
	// begin inline asm
	{  cvt.f32.f16 %f23, %rs2;}

	// end inline asm
	add.f32 	%f30, %f22, %f23;
	add.f32 	%f31, %f403, %f30;
	mul.f32 	%f32, %f23, %f23;
	fma.rn.f32 	%f33, %f22, %f22, %f32;
	add.f32 	%f34, %f404, %f33;
	mov.b32 	{%rs3, %rs4}, %r80;
	// begin inline asm
	{  cvt.f32.f16 %f24, %rs3;}

	// end inline asm
	// begin inline asm
	{  cvt.f32.f16 %f25, %rs4;}

	// end inline asm
	add.f32 	%f35, %f24, %f25;
	add.f32 	%f36, %f31, %f35;
	mul.f32 	%f37, %f25, %f25;
	fma.rn.f32 	%f38, %f24, %f24, %f37;
	add.f32 	%f39, %f34, %f38;
	mov.b32 	{%rs5, %rs6}, %r81;
	// begin inline asm
	{  cvt.f32.f16 %f26, %rs5;}

	// end inline asm
	// begin inline asm
	{  cvt.f32.f16 %f27, %rs6;}

	// end inline asm
	add.f32 	%f40, %f26, %f27;
	add.f32 	%f41, %f36, %f40;
	mul.f32 	%f42, %f27, %f27;
	fma.rn.f32 	%f43, %f26, %f26, %f42;
	add.f32 	%f44, %f39, %f43;
	mov.b32 	{%rs7, %rs8}, %r82;
	// begin inline asm
	{  cvt.f32.f16 %f28, %rs7;}

	// end inline asm
	// begin inline asm
	{  cvt.f32.f16 %f29, %rs8;}

	// end inline asm
	add.f32 	%f45, %f28, %f29;
	add.f32 	%f403, %f41, %f45;
	mul.f32 	%f46, %f29, %f29;
	fma.rn.f32 	%f47, %f28, %f28, %f46;
	add.f32 	%f404, %f44, %f47;
	add.s32 	%r162, %r162, %r4;
	add.s64 	%rd71, %rd71, %rd30;
	add.s32 	%r160, %r160, 1;
	setp.ne.s32 	%p5, %r160, 0;
	@%p5 bra 	$L__BB1_4;
$L__BB1_5:
	setp.lt.u32 	%p6, %r5, 3;
	@%p6 bra 	$L__BB1_8;
	shl.b32 	%r83, %r4, 1;
	add.s32 	%r165, %r162, %r83;
	mad.lo.s32 	%r164, %r4, 3, %r162;
	add.s32 	%r163, %r4, %r162;
$L__BB1_7:
	mul.wide.u32 	%rd31, %r162, 16;
	add.s64 	%rd32, %rd5, %rd31;
	ld.global.nc.v4.u32 	{%r84, %r85, %r86, %r87}, [%rd32];
	mov.b32 	{%rs9, %rs10}, %r84;
	// begin inline asm
	{  cvt.f32.f16 %f48, %rs9;}

	// end inline asm
	// begin inline asm
	{  cvt.f32.f16 %f49, %rs10;}

	// end inline asm
	add.f32 	%f80, %f48, %f49;
	add.f32 	%f81, %f403, %f80;
	mul.f32 	%f82, %f49, %f49;
	fma.rn.f32 	%f83, %f48, %f48, %f82;
	add.f32 	%f84, %f404, %f83;
	mov.b32 	{%rs11, %rs12}, %r85;
	// begin inline asm
	{  cvt.f32.f16 %f50, %rs11;}

	// end inline asm
	// begin inline asm
	{  cvt.f32.f16 %f51, %rs12;}

	// end inline asm
	add.f32 	%f85, %f50, %f51;
	add.f32 	%f86, %f81, %f85;
	mul.f32 	%f87, %f51, %f51;
	fma.rn.f32 	%f88, %f50, %f50, %f87;
	add.f32 	%f89, %f84, %f88;
	mov.b32 	{%rs13, %rs14}, %r86;
	// begin inline asm
	{  cvt.f32.f16 %f52, %rs13;}

	// end inline asm
	// begin inline asm
	{  cvt.f32.f16 %f53, %rs14;}

	// end inline asm
	add.f32 	%f90, %f52, %f53;
	add.f32 	%f91, %f86, %f90;
	mul.f32 	%f92, %f53, %f53;
	fma.rn.f32 	%f93, %f52, %f52, %f92;
	add.f32 	%f94, %f89, %f93;
	mov.b32 	{%rs15, %rs16}, %r87;
	// begin inline asm
	{  cvt.f32.f16 %f54, %rs15;}

	// end inline asm
	// begin inline asm
	{  cvt.f32.f16 %f55, %rs16;}

	// end inline asm
	add.f32 	%f95, %f54, %f55;
	add.f32 	%f96, %f91, %f95;
	mul.f32 	%f97, %f55, %f55;
	fma.rn.f32 	%f98, %f54, %f54, %f97;
	add.f32 	%f99, %f94, %f98;
	add.s32 	%r88, %r162, %r4;
	mul.wide.u32 	%rd33, %r163, 16;
	add.s64 	%rd34, %rd5, %rd33;
	ld.global.nc.v4.u32 	{%r89, %r90, %r91, %r92}, [%rd34];
	mov.b32 	{%rs17, %rs18}, %r89;
	// begin inline asm
	{  cvt.f32.f16 %f56, %rs17;}

	// end inline asm
	// begin inline asm
	{  cvt.f32.f16 %f57, %rs18;}

	// end inline asm
	add.f32 	%f100, %f56, %f57;
	add.f32 	%f101, %f96, %f100;
	mul.f32 	%f102, %f57, %f57;
	fma.rn.f32 	%f103, %f56, %f56, %f102;
	add.f32 	%f104, %f99, %f103;
	mov.b32 	{%rs19, %rs20}, %r90;
	// begin inline asm
	{  cvt.f32.f16 %f58, %rs19;}

	// end inline asm
	// begin inline asm
	{  cvt.f32.f16 %f59, %rs20;}

	// end inline asm
	add.f32 	%f105, %f58, %f59;
	add.f32 	%f106, %f101, %f105;
	mul.f32 	%f107, %f59, %f59;
	fma.rn.f32 	%f108, %f58, %f58, %f107;
	add.f32 	%f109, %f104, %f108;
	mov.b32 	{%rs21, %rs22}, %r91;
	// begin inline asm
	{  cvt.f32.f16 %f60, %rs21;}

	// end inline asm
	// begin inline asm
	{  cvt.f32.f16 %f61, %rs22;}

	// end inline asm
	add.f32 	%f110, %f60, %f61;
	add.f32 	%f111, %f106, %f110;
	mul.f32 	%f112, %f61, %f61;
	fma.rn.f32 	%f113, %f60, %f60, %f112;
	add.f32 	%f114, %f109, %f113;
	mov.b32 	{%rs23, %rs24}, %r92;
	// begin inline asm
	{  cvt.f32.f16 %f62, %rs23;}

	// end inline asm
	// begin inline asm
	{  cvt.f32.f16 %f63, %rs24;}

	// end inline asm
	add.f32 	%f115, %f62, %f63;
	add.f32 	%f116, %f111, %f115;
	mul.f32 	%f117, %f63, %f63;
	fma.rn.f32 	%f118, %f62, %f62, %f117;
	add.f32 	%f119, %f114, %f118;
	add.s32 	%r93, %r88, %r4;
	mul.wide.u32 	%rd35, %r165, 16;
	add.s64 	%rd36, %rd5, %rd35;
	ld.global.nc.v4.u32 	{%r94, %r95, %r96, %r97}, [%rd36];
	mov.b32 	{%rs25, %rs26}, %r94;
	// begin inline asm
	{  cvt.f32.f16 %f64, %rs25;}

	// end inline asm
	// begin inline asm
	{  cvt.f32.f16 %f65, %rs26;}

	// end inline asm
	add.f32 	%f120, %f64, %f65;
	add.f32 	%f121, %f116, %f120;
	mul.f32 	%f122, %f65, %f65;
	fma.rn.f32 	%f123, %f64, %f64, %f122;
	add.f32 	%f124, %f119, %f123;
	mov.b32 	{%rs27, %rs28}, %r95;
	// begin inline asm
	{  cvt.f32.f16 %f66, %rs27;}

	// end inline asm
	// begin inline asm
	{  cvt.f32.f16 %f67, %rs28;}

	// end inline asm
	add.f32 	%f125, %f66, %f67;
	add.f32 	%f126, %f121, %f125;
	mul.f32 	%f127, %f67, %f67;
	fma.rn.f32 	%f128, %f66, %f66, %f127;
	add.f32 	%f129, %f124, %f128;
	mov.b32 	{%rs29, %rs30}, %r96;
	// begin inline asm
	{  cvt.f32.f16 %f68, %rs29;}

	// end inline asm
	// begin inline asm
	{  cvt.f32.f16 %f69, %rs30;}

	// end inline asm
	add.f32 	%f130, %f68, %f69;
	add.f32 	%f131, %f126, %f130;
	mul.f32 	%f132, %f69, %f69;
	fma.rn.f32 	%f133, %f68, %f68, %f132;
	add.f32 	%f134, %f129, %f133;
	mov.b32 	{%rs31, %rs32}, %r97;
	// begin inline asm
	{  cvt.f32.f16 %f70, %rs31;}

	// end inline asm
	// begin inline asm
	{  cvt.f32.f16 %f71, %rs32;}

	// end inline asm
	add.f32 	%f135, %f70, %f71;
	add.f32 	%f136, %f131, %f135;
	mul.f32 	%f137, %f71, %f71;
	fma.rn.f32 	%f138, %f70, %f70, %f137;
	add.f32 	%f139, %f134, %f138;
	add.s32 	%r98, %r93, %r4;
	mul.wide.u32 	%rd37, %r164, 16;
	add.s64 	%rd38, %rd5, %rd37;
	ld.global.nc.v4.u32 	{%r99, %r100, %r101, %r102}, [%rd38];
	mov.b32 	{%rs33, %rs34}, %r99;
	// begin inline asm
	{  cvt.f32.f16 %f72, %rs33;}

	// end inline asm
	// begin inline asm
	{  cvt.f32.f16 %f73, %rs34;}

	// end inline asm
	add.f32 	%f140, %f72, %f73;
	add.f32 	%f141, %f136, %f140;
	mul.f32 	%f142, %f73, %f73;
	fma.rn.f32 	%f143, %f72, %f72, %f142;
	add.f32 	%f144, %f139, %f143;
	mov.b32 	{%rs35, %rs36}, %r100;
	// begin inline asm
	{  cvt.f32.f16 %f74, %rs35;}

	// end inline asm
	// begin inline asm
	{  cvt.f32.f16 %f75, %rs36;}

	// end inline asm
	add.f32 	%f145, %f74, %f75;
	add.f32 	%f146, %f141, %f145;
	mul.f32 	%f147, %f75, %f75;
	fma.rn.f32 	%f148, %f74, %f74, %f147;
	add.f32 	%f149, %f144, %f148;
	mov.b32 	{%rs37, %rs38}, %r101;
	// begin inline asm
	{  cvt.f32.f16 %f76, %rs37;}

	// end inline asm
	// begin inline asm
	{  cvt.f32.f16 %f77, %rs38;}

	// end inline asm
	add.f32 	%f150, %f76, %f77;
	add.f32 	%f151, %f146, %f150;
	mul.f32 	%f152, %f77, %f77;
	fma.rn.f32 	%f153, %f76, %f76, %f152;
	add.f32 	%f154, %f149, %f153;
	mov.b32 	{%rs39, %rs40}, %r102;
	// begin inline asm
	{  cvt.f32.f16 %f78, %rs39;}

	// end inline asm
	// begin inline asm
	{  cvt.f32.f16 %f79, %rs40;}

	// end inline asm
	add.f32 	%f155, %f78, %f79;
	add.f32 	%f403, %f151, %f155;
	mul.f32 	%f156, %f79, %f79;
	fma.rn.f32 	%f157, %f78, %f78, %f156;
	add.f32 	%f404, %f154, %f157;
	add.s32 	%r162, %r98, %r4;
	shl.b32 	%r103, %r4, 2;
	add.s32 	%r165, %r165, %r103;
	add.s32 	%r164, %r164, %r103;
	add.s32 	%r163, %r163, %r103;
	setp.lt.s32 	%p7, %r162, %r3;
	@%p7 bra 	$L__BB1_7;
$L__BB1_8:
	shl.b32 	%r104, %r175, 2;
	mov.u32 	%r105, sm;
	add.s32 	%r23, %r105, %r104;
	setp.lt.u32 	%p8, %r4, 2;
	st.shared.f32 	[%r23], %f403;
	bar.sync 	0;
	@%p8 bra 	$L__BB1_13;
	mov.u32 	%r167, %r4;
$L__BB1_10:
	shr.u32 	%r25, %r167, 1;
	setp.ge.u32 	%p9, %r175, %r25;
	@%p9 bra 	$L__BB1_12;
	shl.b32 	%r106, %r25, 2;
	add.s32 	%r107, %r23, %r106;
	ld.shared.f32 	%f158, [%r107];
	ld.shared.f32 	%f159, [%r23];
	add.f32 	%f160, %f158, %f159;
	st.shared.f32 	[%r23], %f160;
$L__BB1_12:
	bar.sync 	0;
	setp.gt.u32 	%p10, %r167, 3;
	mov.u32 	%r167, %r25;
	@%p10 bra 	$L__BB1_10;
$L__BB1_13:
	setp.lt.u32 	%p11, %r4, 2;
	ld.shared.f32 	%f15, [sm];
	bar.sync 	0;
	st.shared.f32 	[%r23], %f404;
	bar.sync 	0;
	@%p11 bra 	$L__BB1_18;
	mov.u32 	%r168, %r4;
$L__BB1_15:
	shr.u32 	%r27, %r168, 1;
	setp.ge.u32 	%p12, %r175, %r27;
	@%p12 bra 	$L__BB1_17;
	shl.b32 	%r108, %r27, 2;
	add.s32 	%r109, %r23, %r108;
	ld.shared.f32 	%f161, [%r109];
	ld.shared.f32 	%f162, [%r23];
	add.f32 	%f163, %f161, %f162;
	st.shared.f32 	[%r23], %f163;
$L__BB1_17:
	bar.sync 	0;
	setp.gt.u32 	%p13, %r168, 3;
	mov.u32 	%r168, %r27;
	@%p13 bra 	$L__BB1_15;
$L__BB1_18:
	ld.param.u32 	%r159, [_Z24layernorm_forward_kernelILb1ELb0EEvPK6__halfPS0_S2_S2_ii_param_5];
	cvt.rn.f32.s32 	%f164, %r159;
	setp.ge.s32 	%p14, %r175, %r3;
	ld.shared.f32 	%f165, [sm];
	bar.sync 	0;
	div.rn.f32 	%f16, %f15, %f164;
	div.rn.f32 	%f166, %f165, %f164;
	mul.f32 	%f167, %f16, %f16;
	sub.f32 	%f168, %f166, %f167;
	max.f32 	%f169, %f168, 0f00000000;
	add.f32 	%f170, %f169, 0f3727C5AC;
	rsqrt.approx.f32 	%f17, %f170;
	@%p14 bra 	$L__BB1_33;
	setp.ne.s64 	%p15, %rd22, 0;
	@%p15 bra 	$L__BB1_25;
	shl.b32 	%r169, %r175, 3;
	shl.b32 	%r29, %r4, 3;
	mul.wide.u32 	%rd61, %r175, 16;
	add.s64 	%rd72, %rd26, %rd61;
	mul.wide.u32 	%rd10, %r4, 16;
$L__BB1_21:
	ld.param.u64 	%rd69, [_Z24layernorm_forward_kernelILb1ELb0EEvPK6__halfPS0_S2_S2_ii_param_3];
	setp.eq.s64 	%p22, %rd69, 0;
	add.s64 	%rd62, %rd2, %rd72;
	ld.global.nc.v4.u32 	{%r32, %r33, %r34, %r35}, [%rd62];
	@%p22 bra 	$L__BB1_24;
	ld.param.u64 	%rd70, [_Z24layernorm_forward_kernelILb1ELb0EEvPK6__halfPS0_S2_S2_ii_param_3];
	mov.b32 	{%rs177, %rs178}, %r32;
	// begin inline asm
	{  cvt.f32.f16 %f339, %rs177;}

	// end inline asm
	// begin inline asm
	{  cvt.f32.f16 %f340, %rs178;}

	// end inline asm
	sub.f32 	%f363, %f339, %f16;
	sub.f32 	%f364, %f340, %f16;
	cvta.to.global.u64 	%rd63, %rd70;
	mul.wide.u32 	%rd64, %r169, 2;
	add.s64 	%rd65, %rd63, %rd64;
	ld.global.nc.u16 	%rs179, [%rd65];
	// begin inline asm
	{  cvt.f32.f16 %f341, %rs179;}

	// end inline asm
	ld.global.nc.u16 	%rs180, [%rd65+2];
	// begin inline asm
	{  cvt.f32.f16 %f342, %rs180;}

	// end inline asm
	fma.rn.f32 	%f343, %f17, %f363, %f341;
	fma.rn.f32 	%f344, %f17, %f364, %f342;
	// begin inline asm
	{  cvt.rn.f16.f32 %rs181, %f343;}

	// end inline asm
	// begin inline asm
	{  cvt.rn.f16.f32 %rs182, %f344;}

	// end inline asm
	// begin inline asm
	{  mov.b32 %r174, {%rs181,%rs182};}

	// end inline asm
	mov.b32 	{%rs185, %rs186}, %r33;
	// begin inline asm
	{  cvt.f32.f16 %f345, %rs185;}

	// end inline asm
	// begin inline asm
	{  cvt.f32.f16 %f346, %rs186;}

	// end inline asm
	sub.f32 	%f365, %f345, %f16;
	sub.f32 	%f366, %f346, %f16;
	ld.global.nc.u16 	%rs187, [%rd65+4];
	// begin inline asm
	{  cvt.f32.f16 %f347, %rs187;}

	// end inline asm
	ld.global.nc.u16 	%rs188, [%rd65+6];
	// begin inline asm
	{  cvt.f32.f16 %f348, %rs188;}

	// end inline asm
	fma.rn.f32 	%f349, %f17, %f365, %f347;
	fma.rn.f32 	%f350, %f17, %f366, %f348;
	// begin inline asm
	{  cvt.rn.f16.f32 %rs189, %f349;}

	// end inline asm
	// begin inline asm
	{  cvt.rn.f16.f32 %rs190, %f350;}

	// end inline asm
	// begin inline asm
	{  mov.b32 %r173, {%rs189,%rs190};}

	// end inline asm
	mov.b32 	{%rs193, %rs194}, %r34;
	// begin inline asm
	{  cvt.f32.f16 %f351, %rs193;}

	// end inline asm
	// begin inline asm
	{  cvt.f32.f16 %f352, %rs194;}

	// end inline asm
	sub.f32 	%f367, %f351, %f16;
	sub.f32 	%f368, %f352, %f16;
	ld.global.nc.u16 	%rs195, [%rd65+8];
	// begin inline asm
	{  cvt.f32.f16 %f353, %rs195;}

	// end inline asm
	ld.global.nc.u16 	%rs196, [%rd65+10];
	// begin inline asm
	{  cvt.f32.f16 %f354, %rs196;}

	// end inline asm
	fma.rn.f32 	%f355, %f17, %f367, %f353;
	fma.rn.f32 	%f356, %f17, %f368, %f354;
	// begin inline asm
	{  cvt.rn.f16.f32 %rs197, %f355;}

	// end inline asm
	// begin inline asm
	{  cvt.rn.f16.f32 %rs198, %f356;}

	// end inline asm
	// begin inline asm
	{  mov.b32 %r172, {%rs197,%rs198};}

	// end inline asm
	mov.b32 	{%rs201, %rs202}, %r35;
	// begin inline asm
	{  cvt.f32.f16 %f357, %rs201;}

	// end inline asm
	// begin inline asm
	{  cvt.f32.f16 %f358, %rs202;}

	// end inline asm
	sub.f32 	%f369, %f357, %f16;
	sub.f32 	%f370, %f358, %f16;
	ld.global.nc.u16 	%rs203, [%rd65+12];
	// begin inline asm
	{  cvt.f32.f16 %f359, %rs203;}

	// end inline asm
	ld.global.nc.u16 	%rs204, [%rd65+14];
	// begin inline asm
	{  cvt.f32.f16 %f360, %rs204;}

	// end inline asm
	fma.rn.f32 	%f361, %f17, %f369, %f359;
	fma.rn.f32 	%f362, %f17, %f370, %f360;
	// begin inline asm
	{  cvt.rn.f16.f32 %rs205, %f361;}

	// end inline asm
	// begin inline asm
	{  cvt.rn.f16.f32 %rs206, %f362;}

	// end inline asm
	// begin inline asm
	{  mov.b32 %r171, {%rs205,%rs206};}

	// end inline asm
$L__BB1_23:
	add.s64 	%rd66, %rd3, %rd72;
	st.global.v4.u32 	[%rd66], {%r174, %r173, %r172, %r171};
	add.s32 	%r175, %r175, %r4;
	add.s32 	%r169, %r169, %r29;
	add.s64 	%rd72, %rd72, %rd10;
	setp.lt.s32 	%p23, %r175, %r3;
	@%p23 bra 	$L__BB1_21;
	bra.uni 	$L__BB1_33;
$L__BB1_24:
	mov.b32 	{%rs209, %rs210}, %r32;
	// begin inline asm
	{  cvt.f32.f16 %f371, %rs209;}

	// end inline asm
	// begin inline asm
	{  cvt.f32.f16 %f372, %rs210;}

	// end inline asm
	sub.f32 	%f387, %f371, %f16;
	mul.f32 	%f373, %f17, %f387;
	sub.f32 	%f388, %f372, %f16;
	mul.f32 	%f374, %f17, %f388;
	// begin inline asm
	{  cvt.rn.f16.f32 %rs211, %f373;}

	// end inline asm
	// begin inline asm
	{  cvt.rn.f16.f32 %rs212, %f374;}

	// end inline asm
	// begin inline asm
	{  mov.b32 %r174, {%rs211,%rs212};}

	// end inline asm
	mov.b32 	{%rs215, %rs216}, %r33;
	// begin inline asm
	{  cvt.f32.f16 %f375, %rs215;}

	// end inline asm
	// begin inline asm
	{  cvt.f32.f16 %f376, %rs216;}

	// end inline asm
	sub.f32 	%f389, %f375, %f16;
	mul.f32 	%f377, %f17, %f389;
	sub.f32 	%f390, %f376, %f16;
	mul.f32 	%f378, %f17, %f390;
	// begin inline asm
	{  cvt.rn.f16.f32 %rs217, %f377;}

	// end inline asm
	// begin inline asm
	{  cvt.rn.f16.f32 %rs218, %f378;}

	// end inline asm
	// begin inline asm
	{  mov.b32 %r173, {%rs217,%rs218};}

	// end inline asm
	mov.b32 	{%rs221, %rs222}, %r34;
	// begin inline asm
	{  cvt.f32.f16 %f379, %rs221;}

	// end inline asm
	// begin inline asm
	{  cvt.f32.f16 %f380, %rs222;}

	// end inline asm
	sub.f32 	%f391, %f379, %f16;
	mul.f32 	%f381, %f17, %f391;
	sub.f32 	%f392, %f380, %f16;
	mul.f32 	%f382, %f17, %f392;
	// begin inline asm
	{  cvt.rn.f16.f32 %rs223, %f381;}

	// end inline asm
	// begin inline asm
	{  cvt.rn.f16.f32 %rs224, %f382;}

	// end inline asm
	// begin inline asm
	{  mov.b32 %r172, {%rs223,%rs224};}

	// end inline asm
	mov.b32 	{%rs227, %rs228}, %r35;
	// begin inline asm
	{  cvt.f32.f16 %f383, %rs227;}

	// end inline asm
	// begin inline asm
	{  cvt.f32.f16 %f384, %rs228;}

	// end inline asm
	sub.f32 	%f393, %f383, %f16;
	mul.f32 	%f385, %f17, %f393;
	sub.f32 	%f394, %f384, %f16;
	mul.f32 	%f386, %f17, %f394;
	// begin inline asm
	{  cvt.rn.f16.f32 %rs229, %f385;}

	// end inline asm
	// begin inline asm
	{  cvt.rn.f16.f32 %rs230, %f386;}

	// end inline asm
	// begin inline asm
	{  mov.b32 %r171, {%rs229,%rs230};}

	// end inline asm
	bra.uni 	$L__BB1_23;
$L__BB1_25:
	ld.param.u64 	%rd67, [_Z24layernorm_forward_kernelILb1ELb0EEvPK6__halfPS0_S2_S2_ii_param_3];
	add.s64 	%rd13, %rd3, %rd26;
	setp.eq.s64 	%p16, %rd67, 0;
	@%p16 bra 	$L__BB1_28;
	ld.param.u64 	%rd68, [_Z24layernorm_forward_kernelILb1ELb0EEvPK6__halfPS0_S2_S2_ii_param_3];
	mul.wide.u32 	%rd73, %r175, 16;
	mul.wide.u32 	%rd15, %r4, 16;
	add.s64 	%rd16, %rd1, 8;
	cvta.to.global.u64 	%rd40, %rd68;
	add.s64 	%rd17, %rd40, 14;
$L__BB1_27:
	add.s64 	%rd41, %rd5, %rd73;
	ld.global.nc.v4.u32 	{%r114, %r115, %r116, %r117}, [%rd41];
	mov.b32 	{%rs41, %rs42}, %r114;
	// begin inline asm
	{  cvt.f32.f16 %f171, %rs41;}

	// end inline asm
	// begin inline asm
	{  cvt.f32.f16 %f172, %rs42;}

	// end inline asm
	sub.f32 	%f203, %f171, %f16;
	mul.f32 	%f204, %f17, %f203;
	sub.f32 	%f205, %f172, %f16;
	mul.f32 	%f206, %f17, %f205;
	add.s64 	%rd42, %rd16, %rd73;
	ld.global.nc.u16 	%rs43, [%rd42+-8];
	// begin inline asm
	{  cvt.f32.f16 %f173, %rs43;}

	// end inline asm
	ld.global.nc.u16 	%rs44, [%rd42+-6];
	// begin inline asm
	{  cvt.f32.f16 %f174, %rs44;}

	// end inline asm
	add.s64 	%rd43, %rd17, %rd73;
	ld.global.nc.u16 	%rs45, [%rd43+-14];
	// begin inline asm
	{  cvt.f32.f16 %f175, %rs45;}

	// end inline asm
	ld.global.nc.u16 	%rs46, [%rd43+-12];
	// begin inline asm
	{  cvt.f32.f16 %f176, %rs46;}

	// end inline asm
	fma.rn.f32 	%f177, %f204, %f173, %f175;
	fma.rn.f32 	%f178, %f206, %f174, %f176;
	// begin inline asm
	{  cvt.rn.f16.f32 %rs47, %f177;}

	// end inline asm
	// begin inline asm
	{  cvt.rn.f16.f32 %rs48, %f178;}

	// end inline asm
	// begin inline asm
	{  mov.b32 %r110, {%rs47,%rs48};}

	// end inline asm
	mov.b32 	{%rs51, %rs52}, %r115;
	// begin inline asm
	{  cvt.f32.f16 %f179, %rs51;}

	// end inline asm
	// begin inline asm
	{  cvt.f32.f16 %f180, %rs52;}

	// end inline asm
	sub.f32 	%f207, %f179, %f16;
	mul.f32 	%f208, %f17, %f207;
	sub.f32 	%f209, %f180, %f16;
	mul.f32 	%f210, %f17, %f209;
	ld.global.nc.u16 	%rs53, [%rd42+-4];
	// begin inline asm
	{  cvt.f32.f16 %f181, %rs53;}

	// end inline asm
	ld.global.nc.u16 	%rs54, [%rd42+-2];
	// begin inline asm
	{  cvt.f32.f16 %f182, %rs54;}

	// end inline asm
	ld.global.nc.u16 	%rs55, [%rd43+-10];
	// begin inline asm
	{  cvt.f32.f16 %f183, %rs55;}

	// end inline asm
	ld.global.nc.u16 	%rs56, [%rd43+-8];
	// begin inline asm
	{  cvt.f32.f16 %f184, %rs56;}

	// end inline asm
	fma.rn.f32 	%f185, %f208, %f181, %f183;
	fma.rn.f32 	%f186, %f210, %f182, %f184;
	// begin inline asm
	{  cvt.rn.f16.f32 %rs57, %f185;}

	// end inline asm
	// begin inline asm
	{  cvt.rn.f16.f32 %rs58, %f186;}

	// end inline asm
	// begin inline asm
	{  mov.b32 %r111, {%rs57,%rs58};}

	// end inline asm
	mov.b32 	{%rs61, %rs62}, %r116;
	// begin inline asm
	{  cvt.f32.f16 %f187, %rs61;}

	// end inline asm
	// begin inline asm
	{  cvt.f32.f16 %f188, %rs62;}

	// end inline asm
	sub.f32 	%f211, %f187, %f16;
	mul.f32 	%f212, %f17, %f211;
	sub.f32 	%f213, %f188, %f16;
	mul.f32 	%f214, %f17, %f213;
	ld.global.nc.u16 	%rs63, [%rd42];
	// begin inline asm
	{  cvt.f32.f16 %f189, %rs63;}

	// end inline asm
	ld.global.nc.u16 	%rs64, [%rd42+2];
	// begin inline asm
	{  cvt.f32.f16 %f190, %rs64;}

	// end inline asm
	ld.global.nc.u16 	%rs65, [%rd43+-6];
	// begin inline asm
	{  cvt.f32.f16 %f191, %rs65;}

	// end inline asm
	ld.global.nc.u16 	%rs66, [%rd43+-4];
	// begin inline asm
	{  cvt.f32.f16 %f192, %rs66;}

	// end inline asm
	fma.rn.f32 	%f193, %f212, %f189, %f191;
	fma.rn.f32 	%f194, %f214, %f190, %f192;
	// begin inline asm
	{  cvt.rn.f16.f32 %rs67, %f193;}

	// end inline asm
	// begin inline asm
	{  cvt.rn.f16.f32 %rs68, %f194;}

	// end inline asm
	// begin inline asm
	{  mov.b32 %r112, {%rs67,%rs68};}

	// end inline asm
	mov.b32 	{%rs71, %rs72}, %r117;
	// begin inline asm
	{  cvt.f32.f16 %f195, %rs71;}

	// end inline asm
	// begin inline asm
	{  cvt.f32.f16 %f196, %rs72;}

	// end inline asm
	sub.f32 	%f215, %f195, %f16;
	mul.f32 	%f216, %f17, %f215;
	sub.f32 	%f217, %f196, %f16;
	mul.f32 	%f218, %f17, %f217;
	ld.global.nc.u16 	%rs73, [%rd42+4];
	// begin inline asm
	{  cvt.f32.f16 %f197, %rs73;}

	// end inline asm
	ld.global.nc.u16 	%rs74, [%rd42+6];
	// begin inline asm
	{  cvt.f32.f16 %f198, %rs74;}

	// end inline asm
	ld.global.nc.u16 	%rs75, [%rd43+-2];
	// begin inline asm
	{  cvt.f32.f16 %f199, %rs75;}

	// end inline asm
	ld.global.nc.u16 	%rs76, [%rd43];
	// begin inline asm
	{  cvt.f32.f16 %f200, %rs76;}

	// end inline asm
	fma.rn.f32 	%f201, %f216, %f197, %f199;
	fma.rn.f32 	%f202, %f218, %f198, %f200;
	// begin inline asm
	{  cvt.rn.f16.f32 %rs77, %f201;}

	// end inline asm
	// begin inline asm
	{  cvt.rn.f16.f32 %rs78, %f202;}

	// end inline asm
	// begin inline asm
	{  mov.b32 %r113, {%rs77,%rs78};}

	// end inline asm
	add.s64 	%rd44, %rd13, %rd73;
	st.global.v4.u32 	[%rd44], {%r110, %r111, %r112, %r113};
	add.s32 	%r175, %r175, %r4;
	add.s64 	%rd73, %rd73, %rd15;
	setp.lt.s32 	%p17, %r175, %r3;
	@%p17 bra 	$L__BB1_27;
	bra.uni 	$L__BB1_33;
$L__BB1_28:
	add.s32 	%r50, %r175, %r4;
	max.s32 	%r118, %r3, %r50;
	setp.lt.s32 	%p18, %r50, %r3;
	selp.u32 	%r119, 1, 0, %p18;
	add.s32 	%r120, %r50, %r119;
	sub.s32 	%r121, %r118, %r120;
	div.u32 	%r122, %r121, %r4;
	add.s32 	%r51, %r122, %r119;
	and.b32  	%r123, %r51, 1;
	setp.eq.b32 	%p19, %r123, 1;
	@%p19 bra 	$L__BB1_30;
	mul.wide.u32 	%rd45, %r175, 16;
	add.s64 	%rd46, %rd5, %rd45;
	ld.global.nc.v4.u32 	{%r128, %r129, %r130, %r131}, [%rd46];
	shl.b32 	%r132, %r175, 3;
	mov.b32 	{%rs81, %rs82}, %r128;
	// begin inline asm
	{  cvt.f32.f16 %f219, %rs81;}

	// end inline asm
	// begin inline asm
	{  cvt.f32.f16 %f220, %rs82;}

	// end inline asm
	sub.f32 	%f243, %f219, %f16;
	mul.f32 	%f244, %f17, %f243;
	sub.f32 	%f245, %f220, %f16;
	mul.f32 	%f246, %f17, %f245;
	mul.wide.u32 	%rd47, %r132, 2;
	add.s64 	%rd48, %rd1, %rd47;
	ld.global.nc.u16 	%rs83, [%rd48];
	// begin inline asm
	{  cvt.f32.f16 %f221, %rs83;}

	// end inline asm
	ld.global.nc.u16 	%rs84, [%rd48+2];
	// begin inline asm
	{  cvt.f32.f16 %f222, %rs84;}

	// end inline asm
	mul.f32 	%f223, %f244, %f221;
	mul.f32 	%f224, %f246, %f222;
	// begin inline asm
	{  cvt.rn.f16.f32 %rs85, %f223;}

	// end inline asm
	// begin inline asm
	{  cvt.rn.f16.f32 %rs86, %f224;}

	// end inline asm
	// begin inline asm
	{  mov.b32 %r124, {%rs85,%rs86};}

	// end inline asm
	mov.b32 	{%rs89, %rs90}, %r129;
	// begin inline asm
	{  cvt.f32.f16 %f225, %rs89;}

	// end inline asm
	// begin inline asm
	{  cvt.f32.f16 %f226, %rs90;}

	// end inline asm
	sub.f32 	%f247, %f225, %f16;
	mul.f32 	%f248, %f17, %f247;
	sub.f32 	%f249, %f226, %f16;
	mul.f32 	%f250, %f17, %f249;
	ld.global.nc.u16 	%rs91, [%rd48+4];
	// begin inline asm
	{  cvt.f32.f16 %f227, %rs91;}

	// end inline asm
	ld.global.nc.u16 	%rs92, [%rd48+6];
	// begin inline asm
	{  cvt.f32.f16 %f228, %rs92;}

	// end inline asm
	mul.f32 	%f229, %f248, %f227;
	mul.f32 	%f230, %f250, %f228;
	// begin inline asm
	{  cvt.rn.f16.f32 %rs93, %f229;}

	// end inline asm
	// begin inline asm
	{  cvt.rn.f16.f32 %rs94, %f230;}

	// end inline asm
	// begin inline asm
	{  mov.b32 %r125, {%rs93,%rs94};}

	// end inline asm
	mov.b32 	{%rs97, %rs98}, %r130;
	// begin inline asm
	{  cvt.f32.f16 %f231, %rs97;}

	// end inline asm
	// begin inline asm
	{  cvt.f32.f16 %f232, %rs98;}

	// end inline asm
	sub.f32 	%f251, %f231, %f16;
	mul.f32 	%f252, %f17, %f251;
	sub.f32 	%f253, %f232, %f16;
	mul.f32 	%f254, %f17, %f253;
	ld.global.nc.u16 	%rs99, [%rd48+8];
	// begin inline asm
	{  cvt.f32.f16 %f233, %rs99;}

	// end inline asm
	ld.global.nc.u16 	%rs100, [%rd48+10];
	// begin inline asm
	{  cvt.f32.f16 %f234, %rs100;}

	// end inline asm
	mul.f32 	%f235, %f252, %f233;
	mul.f32 	%f236, %f254, %f234;
	// begin inline asm
	{  cvt.rn.f16.f32 %rs101, %f235;}

	// end inline asm
	// begin inline asm
	{  cvt.rn.f16.f32 %rs102, %f236;}

	// end inline asm
	// begin inline asm
	{  mov.b32 %r126, {%rs101,%rs102};}

	// end inline asm
	mov.b32 	{%rs105, %rs106}, %r131;
	// begin inline asm
	{  cvt.f32.f16 %f237, %rs105;}

	// end inline asm
	// begin inline asm
	{  cvt.f32.f16 %f238, %rs106;}

	// end inline asm
	sub.f32 	%f255, %f237, %f16;
	mul.f32 	%f256, %f17, %f255;
	sub.f32 	%f257, %f238, %f16;
	mul.f32 	%f258, %f17, %f257;
	ld.global.nc.u16 	%rs107, [%rd48+12];
	// begin inline asm
	{  cvt.f32.f16 %f239, %rs107;}

	// end inline asm
	ld.global.nc.u16 	%rs108, [%rd48+14];
	// begin inline asm
	{  cvt.f32.f16 %f240, %rs108;}

	// end inline asm
	mul.f32 	%f241, %f256, %f239;
	mul.f32 	%f242, %f258, %f240;
	// begin inline asm
	{  cvt.rn.f16.f32 %rs109, %f241;}

	// end inline asm
	// begin inline asm
	{  cvt.rn.f16.f32 %rs110, %f242;}

	// end inline asm
	// begin inline asm
	{  mov.b32 %r127, {%rs109,%rs110};}

	// end inline asm
	add.s64 	%rd49, %rd13, %rd45;
	st.global.v4.u32 	[%rd49], {%r124, %r125, %r126, %r127};
	mov.u32 	%r175, %r50;
$L__BB1_30:
	setp.eq.s32 	%p20, %r51, 0;
	@%p20 bra 	$L__BB1_33;
	add.s32 	%r177, %r4, %r175;
	shl.b32 	%r178, %r177, 3;
	shl.b32 	%r55, %r4, 4;
	shl.b32 	%r56, %r4, 1;
	shl.b32 	%r176, %r175, 3;
$L__BB1_32:
	mul.wide.u32 	%rd50, %r175, 16;
	add.s64 	%rd51, %rd5, %rd50;
	ld.global.nc.v4.u32 	{%r141, %r142, %r143, %r144}, [%rd51];
	mov.b32 	{%rs113, %rs114}, %r141;
	// begin inline asm
	{  cvt.f32.f16 %f259, %rs113;}

	// end inline asm
	// begin inline asm
	{  cvt.f32.f16 %f260, %rs114;}

	// end inline asm
	sub.f32 	%f307, %f259, %f16;
	mul.f32 	%f308, %f17, %f307;
	sub.f32 	%f309, %f260, %f16;
	mul.f32 	%f310, %f17, %f309;
	mul.wide.u32 	%rd52, %r176, 2;
	add.s64 	%rd53, %rd1, %rd52;
	ld.global.nc.u16 	%rs115, [%rd53];
	// begin inline asm
	{  cvt.f32.f16 %f261, %rs115;}

	// end inline asm
	ld.global.nc.u16 	%rs116, [%rd53+2];
	// begin inline asm
	{  cvt.f32.f16 %f262, %rs116;}

	// end inline asm
	mul.f32 	%f263, %f308, %f261;
	mul.f32 	%f264, %f310, %f262;
	// begin inline asm
	{  cvt.rn.f16.f32 %rs117, %f263;}

	// end inline asm
	// begin inline asm
	{  cvt.rn.f16.f32 %rs118, %f264;}

	// end inline asm
	// begin inline asm
	{  mov.b32 %r133, {%rs117,%rs118};}

	// end inline asm
	mov.b32 	{%rs121, %rs122}, %r142;
	// begin inline asm
	{  cvt.f32.f16 %f265, %rs121;}

	// end inline asm
	// begin inline asm
	{  cvt.f32.f16 %f266, %rs122;}

	// end inline asm
	sub.f32 	%f311, %f265, %f16;
	mul.f32 	%f312, %f17, %f311;
	sub.f32 	%f313, %f266, %f16;
	mul.f32 	%f314, %f17, %f313;
	ld.global.nc.u16 	%rs123, [%rd53+4];
	// begin inline asm
	{  cvt.f32.f16 %f267, %rs123;}

	// end inline asm
	ld.global.nc.u16 	%rs124, [%rd53+6];
	// begin inline asm
	{  cvt.f32.f16 %f268, %rs124;}

	// end inline asm
	mul.f32 	%f269, %f312, %f267;
	mul.f32 	%f270, %f314, %f268;
	// begin inline asm
	{  cvt.rn.f16.f32 %rs125, %f269;}

	// end inline asm
	// begin inline asm
	{  cvt.rn.f16.f32 %rs126, %f270;}

	// end inline asm
	// begin inline asm
	{  mov.b32 %r134, {%rs125,%rs126};}

	// end inline asm
	mov.b32 	{%rs129, %rs130}, %r143;
	// begin inline asm
	{  cvt.f32.f16 %f271, %rs129;}

	// end inline asm
	// begin inline asm
	{  cvt.f32.f16 %f272, %rs130;}

	// end inline asm
	sub.f32 	%f315, %f271, %f16;
	mul.f32 	%f316, %f17, %f315;
	sub.f32 	%f317, %f272, %f16;
	mul.f32 	%f318, %f17, %f317;
	ld.global.nc.u16 	%rs131, [%rd53+8];
	// begin inline asm
	{  cvt.f32.f16 %f273, %rs131;}

	// end inline asm
	ld.global.nc.u16 	%rs132, [%rd53+10];
	// begin inline asm
	{  cvt.f32.f16 %f274, %rs132;}

	// end inline asm
	mul.f32 	%f275, %f316, %f273;
	mul.f32 	%f276, %f318, %f274;
	// begin inline asm
	{  cvt.rn.f16.f32 %rs133, %f275;}

	// end inline asm
	// begin inline asm
	{  cvt.rn.f16.f32 %rs134, %f276;}

	// end inline asm
	// begin inline asm
	{  mov.b32 %r135, {%rs133,%rs134};}

	// end inline asm
	mov.b32 	{%rs137, %rs138}, %r144;
	// begin inline asm
	{  cvt.f32.f16 %f277, %rs137;}

	// end inline asm
	// begin inline asm
	{  cvt.f32.f16 %f278, %rs138;}

	// end inline asm
	sub.f32 	%f319, %f277, %f16;
	mul.f32 	%f320, %f17, %f319;
	sub.f32 	%f321, %f278, %f16;
	mul.f32 	%f322, %f17, %f321;
	ld.global.nc.u16 	%rs139, [%rd53+12];
	// begin inline asm
	{  cvt.f32.f16 %f279, %rs139;}

	// end inline asm
	ld.global.nc.u16 	%rs140, [%rd53+14];
	// begin inline asm
	{  cvt.f32.f16 %f280, %rs140;}

	// end inline asm
	mul.f32 	%f281, %f320, %f279;
	mul.f32 	%f282, %f322, %f280;
	// begin inline asm
	{  cvt.rn.f16.f32 %rs141, %f281;}

	// end inline asm
	// begin inline asm
	{  cvt.rn.f16.f32 %rs142, %f282;}

	// end inline asm
	// begin inline asm
	{  mov.b32 %r136, {%rs141,%rs142};}

	// end inline asm
	add.s64 	%rd54, %rd13, %rd50;
	st.global.v4.u32 	[%rd54], {%r133, %r134, %r135, %r136};
	add.s32 	%r145, %r175, %r4;
	mul.wide.u32 	%rd55, %r177, 16;
	add.s64 	%rd56, %rd5, %rd55;
	ld.global.nc.v4.u32 	{%r146, %r147, %r148, %r149}, [%rd56];
	mov.b32 	{%rs145, %rs146}, %r146;
	// begin inline asm
	{  cvt.f32.f16 %f283, %rs145;}

	// end inline asm
	// begin inline asm
	{  cvt.f32.f16 %f284, %rs146;}

	// end inline asm
	sub.f32 	%f323, %f283, %f16;
	mul.f32 	%f324, %f17, %f323;
	sub.f32 	%f325, %f284, %f16;
	mul.f32 	%f326, %f17, %f325;
	mul.wide.u32 	%rd57, %r178, 2;
	add.s64 	%rd58, %rd1, %rd57;
	ld.global.nc.u16 	%rs147, [%rd58];
	// begin inline asm
	{  cvt.f32.f16 %f285, %rs147;}

	// end inline asm
	ld.global.nc.u16 	%rs148, [%rd58+2];
	// begin inline asm
	{  cvt.f32.f16 %f286, %rs148;}

	// end inline asm
	mul.f32 	%f287, %f324, %f285;
	mul.f32 	%f288, %f326, %f286;
	// begin inline asm
	{  cvt.rn.f16.f32 %rs149, %f287;}

	// end inline asm
	// begin inline asm
	{  cvt.rn.f16.f32 %rs150, %f288;}

	// end inline asm
	// begin inline asm
	{  mov.b32 %r137, {%rs149,%rs150};}

	// end inline asm
	mov.b32 	{%rs153, %rs154}, %r147;
	// begin inline asm
	{  cvt.f32.f16 %f289, %rs153;}

	// end inline asm
	// begin inline asm
	{  cvt.f32.f16 %f290, %rs154;}

	// end inline asm
	sub.f32 	%f327, %f289, %f16;
	mul.f32 	%f328, %f17, %f327;
	sub.f32 	%f329, %f290, %f16;
	mul.f32 	%f330, %f17, %f329;
	ld.global.nc.u16 	%rs155, [%rd58+4];
	// begin inline asm
	{  cvt.f32.f16 %f291, %rs155;}

	// end inline asm
	ld.global.nc.u16 	%rs156, [%rd58+6];
	// begin inline asm
	{  cvt.f32.f16 %f292, %rs156;}

	// end inline asm
	mul.f32 	%f293, %f328, %f291;
	mul.f32 	%f294, %f330, %f292;
	// begin inline asm
	{  cvt.rn.f16.f32 %rs157, %f293;}

	// end inline asm
	// begin inline asm
	{  cvt.rn.f16.f32 %rs158, %f294;}

	// end inline asm
	// begin inline asm
	{  mov.b32 %r138, {%rs157,%rs158};}

	// end inline asm
	mov.b32 	{%rs161, %rs162}, %r148;
	// begin inline asm
	{  cvt.f32.f16 %f295, %rs161;}

	// end inline asm
	// begin inline asm
	{  cvt.f32.f16 %f296, %rs162;}

	// end inline asm
	sub.f32 	%f331, %f295, %f16;
	mul.f32 	%f332, %f17, %f331;
	sub.f32 	%f333, %f296, %f16;
	mul.f32 	%f334, %f17, %f333;
	ld.global.nc.u16 	%rs163, [%rd58+8];
	// begin inline asm
	{  cvt.f32.f16 %f297, %rs163;}

	// end inline asm
	ld.global.nc.u16 	%rs164, [%rd58+10];
	// begin inline asm
	{  cvt.f32.f16 %f298, %rs164;}

	// end inline asm
	mul.f32 	%f299, %f332, %f297;
	mul.f32 	%f300, %f334, %f298;
	// begin inline asm
	{  cvt.rn.f16.f32 %rs165, %f299;}

	// end inline asm
	// begin inline asm
	{  cvt.rn.f16.f32 %rs166, %f300;}

	// end inline asm
	// begin inline asm
	{  mov.b32 %r139, {%rs165,%rs166};}

	// end inline asm
	mov.b32 	{%rs169, %rs170}, %r149;
	// begin inline asm
	{  cvt.f32.f16 %f301, %rs169;}

	// end inline asm
	// begin inline asm
	{  cvt.f32.f16 %f302, %rs170;}

	// end inline asm
	sub.f32 	%f335, %f301, %f16;
	mul.f32 	%f336, %f17, %f335;
	sub.f32 	%f337, %f302, %f16;
	mul.f32 	%f338, %f17, %f337;
	ld.global.nc.u16 	%rs171, [%rd58+12];
	// begin inline asm
	{  cvt.f32.f16 %f303, %rs171;}

	// end inline asm
	ld.global.nc.u16 	%rs172, [%rd58+14];
	// begin inline asm
	{  cvt.f32.f16 %f304, %rs172;}

	// end inline asm
	mul.f32 	%f305, %f336, %f303;
	mul.f32 	%f306, %f338, %f304;
	// begin inline asm
	{  cvt.rn.f16.f32 %rs173, %f305;}

	// end inline asm
	// begin inline asm
	{  cvt.rn.f16.f32 %rs174, %f306;}

	// end inline asm
	// begin inline asm
	{  mov.b32 %r140, {%rs173,%rs174};}

	// end inline asm
	add.s64 	%rd59, %rd13, %rd55;
	st.global.v4.u32 	[%rd59], {%r137, %r138, %r139, %r140};
	add.s32 	%r175, %r145, %r4;
	add.s32 	%r178, %r178, %r55;
	add.s32 	%r177, %r177, %r56;
	add.s32 	%r176, %r176, %r55;
	setp.lt.s32 	%p21, %r175, %r3;
	@%p21 bra 	$L__BB1_32;
$L__BB1_33:
	bar.sync 	0;
$L__BB1_34:
	ret;

}
	// .globl	_Z24layernorm_forward_kernelILb0ELb1EEvPK6__halfPS0_S2_S2_ii
.visible .entry _Z24layernorm_forward_kernelILb0ELb1EEvPK6__halfPS0_S2_S2_ii(
	.param .u64 .ptr .align 1 _Z24layernorm_forward_kernelILb0ELb1EEvPK6__halfPS0_S2_S2_ii_param_0,
	.param .u64 .ptr .align 1 _Z24layernorm_forward_kernelILb0ELb1EEvPK6__halfPS0_S2_S2_ii_param_1,
	.param .u64 .ptr .align 1 _Z24layernorm_forward_kernelILb0ELb1EEvPK6__halfPS0_S2_S2_ii_param_2,
	.param .u64 .ptr .align 1 _Z24layernorm_forward_kernelILb0ELb1EEvPK6__halfPS0_S2_S2_ii_param_3,
	.param .u32 _Z24layernorm_forward_kernelILb0ELb1EEvPK6__halfPS0_S2_S2_ii_param_4,
	.param .u32 _Z24layernorm_forward_kernelILb0ELb1EEvPK6__halfPS0_S2_S2_ii_param_5
)
{
	.reg .pred 	%p<56>;
	.reg .b16 	%rs<14>;
	.reg .b32 	%r<47>;
	.reg .b32 	%f<195>;
	.reg .b64 	%rd<44>;

	ld.param.u64 	%rd6, [_Z24layernorm_forward_kernelILb0ELb1EEvPK6__halfPS0_S2_S2_ii_param_0];
	ld.param.u64 	%rd9, [_Z24layernorm_forward_kernelILb0ELb1EEvPK6__halfPS0_S2_S2_ii_param_1];
	ld.param.u64 	%rd7, [_Z24layernorm_forward_kernelILb0ELb1EEvPK6__halfPS0_S2_S2_ii_param_2];
	ld.param.u64 	%rd8, [_Z24layernorm_forward_kernelILb0ELb1EEvPK6__halfPS0_S2_S2_ii_param_3];
	ld.param.u32 	%r16, [_Z24layernorm_forward_kernelILb0ELb1EEvPK6__halfPS0_S2_S2_ii_param_4];
	ld.param.u32 	%r15, [_Z24layernorm_forward_kernelILb0ELb1EEvPK6__halfPS0_S2_S2_ii_param_5];
	cvta.to.global.u64 	%rd1, %rd9;
	cvta.to.global.u64 	%rd2, %rd8;
	cvta.to.global.u64 	%rd3, %rd7;
	mov.u32 	%r44, %tid.x;
	mov.u32 	%r2, %ctaid.x;
	setp.ge.s32 	%p1, %r2, %r16;
	@%p1 bra 	$L__BB2_50;
	cvta.to.global.u64 	%rd10, %rd6;
	setp.ge.s32 	%p2, %r44, %r15;
	mov.u32 	%r3, %ntid.x;
	shr.u32 	%r4, %r3, 5;
	cvt.s64.s32 	%rd11, %r15;
	cvt.u64.u32 	%rd12, %r2;
	mul.lo.s64 	%rd4, %rd12, %rd11;
	shl.b64 	%rd13, %rd4, 1;
	add.s64 	%rd5, %rd10, %rd13;
	mov.f32 	%f191, 0f00000000;
	mov.f32 	%f192, %f191;
	@%p2 bra 	$L__BB2_4;
	mov.f32 	%f192, 0f00000000;
	mov.u32 	%r42, %r44;
	mov.f32 	%f191, %f192;
$L__BB2_3:
	mul.wide.s32 	%rd14, %r42, 2;
	add.s64 	%rd15, %rd5, %rd14;
	ld.global.nc.u16 	%rs1, [%rd15];
	// begin inline asm
	{  cvt.f32.f16 %f79, %rs1;}

	// end inline asm
	add.f32 	%f191, %f191, %f79;
	fma.rn.f32 	%f192, %f79, %f79, %f192;
	add.s32 	%r42, %r42, %r3;
	setp.lt.s32 	%p3, %r42, %r15;
	@%p3 bra 	$L__BB2_3;
$L__BB2_4:
	and.b32  	%r17, %r44, 31;
	setp.ne.s32 	%p4, %r17, 0;
	mov.b32 	%r18, %f191;
	shfl.sync.down.b32	%r19|%p5, %r18, 16, 31, -1;
	mov.b32 	%f80, %r19;
	add.f32 	%f81, %f191, %f80;
	mov.b32 	%r20, %f81;
	shfl.sync.down.b32	%r21|%p6, %r20, 8, 31, -1;
	mov.b32 	%f82, %r21;
	add.f32 	%f83, %f81, %f82;
	mov.b32 	%r22, %f83;
	shfl.sync.down.b32	%r23|%p7, %r22, 4, 31, -1;
	mov.b32 	%f84, %r23;
	add.f32 	%f85, %f83, %f84;
	mov.b32 	%r24, %f85;
	shfl.sync.down.b32	%r25|%p8, %r24, 2, 31, -1;
	mov.b32 	%f86, %r25;
	add.f32 	%f87, %f85, %f86;
	mov.b32 	%r26, %f87;
	shfl.sync.down.b32	%r27|%p9, %r26, 1, 31, -1;
	mov.b32 	%f88, %r27;
	add.f32 	%f7, %f87, %f88;
	mov.b32 	%r28, %f192;
	shfl.sync.down.b32	%r29|%p10, %r28, 16, 31, -1;
	mov.b32 	%f89, %r29;
	add.f32 	%f90, %f192, %f89;
	mov.b32 	%r30, %f90;
	shfl.sync.down.b32	%r31|%p11, %r30, 8, 31, -1;
	mov.b32 	%f91, %r31;
	add.f32 	%f92, %f90, %f91;
	mov.b32 	%r32, %f92;
	shfl.sync.down.b32	%r33|%p12, %r32, 4, 31, -1;
	mov.b32 	%f93, %r33;
	add.f32 	%f94, %f92, %f93;
	mov.b32 	%r34, %f94;
	shfl.sync.down.b32	%r35|%p13, %r34, 2, 31, -1;
	mov.b32 	%f95, %r35;
	add.f32 	%f96, %f94, %f95;
	mov.b32 	%r36, %f96;
	shfl.sync.down.b32	%r37|%p14, %r36, 1, 31, -1;
	mov.b32 	%f97, %r37;
	add.f32 	%f8, %f96, %f97;
	@%p4 bra 	$L__BB2_6;
	shr.u32 	%r38, %r44, 2;
	and.b32  	%r39, %r38, 248;
	mov.u32 	%r40, sm;
	add.s32 	%r41, %r40, %r39;
	st.shared.v2.f32 	[%r41], {%f7, %f8};
$L__BB2_6:
	setp.ne.s32 	%p15, %r44, 0;
	bar.sync 	0;
	@%p15 bra 	$L__BB2_41;
	setp.lt.u32 	%p16, %r3, 32;
	mov.f32 	%f193, 0f00000000;
	mov.f32 	%f194, %f193;
	@%p16 bra 	$L__BB2_40;
	ld.shared.v2.f32 	{%f99, %f100}, [sm];
	add.f32 	%f193, %f99, 0f00000000;
	add.f32 	%f194, %f100, 0f00000000;
	setp.eq.s32 	%p17, %r4, 1;
	@%p17 bra 	$L__BB2_40;
	ld.shared.v2.f32 	{%f101, %f102}, [sm+8];
	add.f32 	%f193, %f193, %f101;
	add.f32 	%f194, %f194, %f102;
	setp.eq.s32 	%p18, %r4, 2;
	@%p18 bra 	$L__BB2_40;
	ld.shared.v2.f32 	{%f103, %f104}, [sm+16];
	add.f32 	%f193, %f193, %f103;
	add.f32 	%f194, %f194, %f104;
	setp.eq.s32 	%p19, %r4, 3;
	@%p19 bra 	$L__BB2_40;
	ld.shared.v2.f32 	{%f105, %f106}, [sm+24];
	add.f32 	%f193, %f193, %f105;
	add.f32 	%f194, %f194, %f106;
	setp.eq.s32 	%p20, %r4, 4;
	@%p20 bra 	$L__BB2_40;
	ld.shared.v2.f32 	{%f107, %f108}, [sm+32];
	add.f32 	%f193, %f193, %f107;
	add.f32 	%f194, %f194, %f108;
	setp.eq.s32 	%p21, %r4, 5;
	@%p21 bra 	$L__BB2_40;
	ld.shared.v2.f32 	{%f109, %f110}, [sm+40];
	add.f32 	%f193, %f193, %f109;
	add.f32 	%f194, %f194, %f110;
	setp.eq.s32 	%p22, %r4, 6;
	@%p22 bra 	$L__BB2_40;
	ld.shared.v2.f32 	{%f111, %f112}, [sm+48];
	add.f32 	%f193, %f193, %f111;
	add.f32 	%f194, %f194, %f112;
	setp.eq.s32 	%p23, %r4, 7;
	@%p23 bra 	$L__BB2_40;
	ld.shared.v2.f32 	{%f113, %f114}, [sm+56];
	add.f32 	%f193, %f193, %f113;
	add.f32 	%f194, %f194, %f114;
	setp.eq.s32 	%p24, %r4, 8;
	@%p24 bra 	$L__BB2_40;
	ld.shared.v2.f32 	{%f115, %f116}, [sm+64];
	add.f32 	%f193, %f193, %f115;
	add.f32 	%f194, %f194, %f116;
	setp.eq.s32 	%p25, %r4, 9;
	@%p25 bra 	$L__BB2_40;
	ld.shared.v2.f32 	{%f117, %f118}, [sm+72];
	add.f32 	%f193, %f193, %f117;
	add.f32 	%f194, %f194, %f118;
	setp.eq.s32 	%p26, %r4, 10;
	@%p26 bra 	$L__BB2_40;
	ld.shared.v2.f32 	{%f119, %f120}, [sm+80];
	add.f32 	%f193, %f193, %f119;
	add.f32 	%f194, %f194, %f120;
	setp.eq.s32 	%p27, %r4, 11;
	@%p27 bra 	$L__BB2_40;
	ld.shared.v2.f32 	{%f121, %f122}, [sm+88];
	add.f32 	%f193, %f193, %f121;
	add.f32 	%f194, %f194, %f122;
	setp.eq.s32 	%p28, %r4, 12;
	@%p28 bra 	$L__BB2_40;
	ld.shared.v2.f32 	{%f123, %f124}, [sm+96];
	add.f32 	%f193, %f193, %f123;
	add.f32 	%f194, %f194, %f124;
	setp.eq.s32 	%p29, %r4, 13;
	@%p29 bra 	$L__BB2_40;
	ld.shared.v2.f32 	{%f125, %f126}, [sm+104];
	add.f32 	%f193, %f193, %f125;
	add.f32 	%f194, %f194, %f126;
	setp.eq.s32 	%p30, %r4, 14;
	@%p30 bra 	$L__BB2_40;
	ld.shared.v2.f32 	{%f127, %f128}, [sm+112];
	add.f32 	%f193, %f193, %f127;
	add.f32 	%f194, %f194, %f128;
	setp.eq.s32 	%p31, %r4, 15;
	@%p31 bra 	$L__BB2_40;
	ld.shared.v2.f32 	{%f129, %f130}, [sm+120];
	add.f32 	%f193, %f193, %f129;
	add.f32 	%f194, %f194, %f130;
	setp.eq.s32 	%p32, %r4, 16;
	@%p32 bra 	$L__BB2_40;
	ld.shared.v2.f32 	{%f131, %f132}, [sm+128];
	add.f32 	%f193, %f193, %f131;
	add.f32 	%f194, %f194, %f132;
	setp.eq.s32 	%p33, %r4, 17;
	@%p33 bra 	$L__BB2_40;
	ld.shared.v2.f32 	{%f133, %f134}, [sm+136];
	add.f32 	%f193, %f193, %f133;
	add.f32 	%f194, %f194, %f134;
	setp.eq.s32 	%p34, %r4, 18;
	@%p34 bra 	$L__BB2_40;
	ld.shared.v2.f32 	{%f135, %f136}, [sm+144];
	add.f32 	%f193, %f193, %f135;
	add.f32 	%f194, %f194, %f136;
	setp.eq.s32 	%p35, %r4, 19;
	@%p35 bra 	$L__BB2_40;
	ld.shared.v2.f32 	{%f137, %f138}, [sm+152];
	add.f32 	%f193, %f193, %f137;
	add.f32 	%f194, %f194, %f138;
	setp.eq.s32 	%p36, %r4, 20;
	@%p36 bra 	$L__BB2_40;
	ld.shared.v2.f32 	{%f139, %f140}, [sm+160];
	add.f32 	%f193, %f193, %f139;
	add.f32 	%f194, %f194, %f140;
	setp.eq.s32 	%p37, %r4, 21;
	@%p37 bra 	$L__BB2_40;
	ld.shared.v2.f32 	{%f141, %f142}, [sm+168];
	add.f32 	%f193, %f193, %f141;
	add.f32 	%f194, %f194, %f142;
	setp.eq.s32 	%p38, %r4, 22;
	@%p38 bra 	$L__BB2_40;
	ld.shared.v2.f32 	{%f143, %f144}, [sm+176];
	add.f32 	%f193, %f193, %f143;
	add.f32 	%f194, %f194, %f144;
	setp.eq.s32 	%p39, %r4, 23;
	@%p39 bra 	$L__BB2_40;
	ld.shared.v2.f32 	{%f145, %f146}, [sm+184];
	add.f32 	%f193, %f193, %f145;
	add.f32 	%f194, %f194, %f146;
	setp.eq.s32 	%p40, %r4, 24;
	@%p40 bra 	$L__BB2_40;
	ld.shared.v2.f32 	{%f147, %f148}, [sm+192];
	add.f32 	%f193, %f193, %f147;
	add.f32 	%f194, %f194, %f148;
	setp.eq.s32 	%p41, %r4, 25;
	@%p41 bra 	$L__BB2_40;
	ld.shared.v2.f32 	{%f149, %f150}, [sm+200];
	add.f32 	%f193, %f193, %f149;
	add.f32 	%f194, %f194, %f150;
	setp.eq.s32 	%p42, %r4, 26;
	@%p42 bra 	$L__BB2_40;
	ld.shared.v2.f32 	{%f151, %f152}, [sm+208];
	add.f32 	%f193, %f193, %f151;
	add.f32 	%f194, %f194, %f152;
	setp.eq.s32 	%p43, %r4, 27;
	@%p43 bra 	$L__BB2_40;
	ld.shared.v2.f32 	{%f153, %f154}, [sm+216];
	add.f32 	%f193, %f193, %f153;
	add.f32 	%f194, %f194, %f154;
	setp.eq.s32 	%p44, %r4, 28;
	@%p44 bra 	$L__BB2_40;
	ld.shared.v2.f32 	{%f155, %f156}, [sm+224];
	add.f32 	%f193, %f193, %f155;
	add.f32 	%f194, %f194, %f156;
	setp.eq.s32 	%p45, %r4, 29;
	@%p45 bra 	$L__BB2_40;
	ld.shared.v2.f32 	{%f157, %f158}, [sm+232];
	add.f32 	%f193, %f193, %f157;
	add.f32 	%f194, %f194, %f158;
	setp.eq.s32 	%p46, %r4, 30;
	@%p46 bra 	$L__BB2_40;
	ld.shared.v2.f32 	{%f159, %f160}, [sm+240];
	add.f32 	%f193, %f193, %f159;
	add.f32 	%f194, %f194, %f160;
	setp.eq.s32 	%p47, %r4, 31;
	@%p47 bra 	$L__BB2_40;
	ld.shared.v2.f32 	{%f161, %f162}, [sm+248];
	add.f32 	%f193, %f193, %f161;
	add.f32 	%f194, %f194, %f162;
$L__BB2_40:
	st.shared.v2.f32 	[sm], {%f193, %f194};
$L__BB2_41:
	cvt.rn.f32.s32 	%f163, %r15;
	setp.ge.s32 	%p48, %r44, %r15;
	bar.sync 	0;
	ld.shared.v2.f32 	{%f164, %f165}, [sm];
	div.rn.f32 	%f75, %f164, %f163;
	div.rn.f32 	%f166, %f165, %f163;
	mul.f32 	%f167, %f75, %f75;
	sub.f32 	%f168, %f166, %f167;
	max.f32 	%f169, %f168, 0f00000000;
	add.f32 	%f170, %f169, 0f3727C5AC;
	rsqrt.approx.f32 	%f76, %f170;
	@%p48 bra 	$L__BB2_49;
	setp.ne.s64 	%p49, %rd7, 0;
	@%p49 bra 	$L__BB2_46;
	setp.eq.s64 	%p53, %rd8, 0;
	@%p53 bra 	$L__BB2_44;
	bra.uni 	$L__BB2_45;
$L__BB2_44:
	cvt.s64.s32 	%rd38, %r44;
	mul.wide.s32 	%rd39, %r44, 2;
	add.s64 	%rd40, %rd5, %rd39;
	ld.global.nc.u16 	%rs12, [%rd40];
	// begin inline asm
	{  cvt.f32.f16 %f186, %rs12;}

	// end inline asm
	sub.f32 	%f188, %f186, %f75;
	mul.f32 	%f187, %f76, %f188;
	// begin inline asm
	{  cvt.rn.f16.f32 %rs13, %f187;}

	// end inline asm
	add.s64 	%rd41, %rd4, %rd38;
	shl.b64 	%rd42, %rd41, 1;
	add.s64 	%rd43, %rd1, %rd42;
	st.global.u16 	[%rd43], %rs13;
	add.s32 	%r44, %r44, %r3;
	setp.lt.s32 	%p55, %r44, %r15;
	@%p55 bra 	$L__BB2_44;
	bra.uni 	$L__BB2_49;
$L__BB2_45:
	cvt.s64.s32 	%rd31, %r44;
	mul.wide.s32 	%rd32, %r44, 2;
	add.s64 	%rd33, %rd5, %rd32;
	ld.global.nc.u16 	%rs9, [%rd33];
	// begin inline asm
	{  cvt.f32.f16 %f182, %rs9;}

	// end inline asm
	sub.f32 	%f185, %f182, %f75;
	add.s64 	%rd34, %rd2, %rd32;
	ld.global.nc.u16 	%rs10, [%rd34];
	// begin inline asm
	{  cvt.f32.f16 %f183, %rs10;}

	// end inline asm
	fma.rn.f32 	%f184, %f76, %f185, %f183;
	// begin inline asm
	{  cvt.rn.f16.f32 %rs11, %f184;}

	// end inline asm
	add.s64 	%rd35, %rd4, %rd31;
	shl.b64 	%rd36, %rd35, 1;
	add.s64 	%rd37, %rd1, %rd36;
	st.global.u16 	[%rd37], %rs11;
	add.s32 	%r44, %r44, %r3;
	setp.lt.s32 	%p54, %r44, %r15;
	@%p54 bra 	$L__BB2_45;
	bra.uni 	$L__BB2_49;
$L__BB2_46:
	setp.eq.s64 	%p50, %rd8, 0;
	@%p50 bra 	$L__BB2_47;
	bra.uni 	$L__BB2_48;
$L__BB2_47:
	cvt.s64.s32 	%rd24, %r44;
	mul.wide.s32 	%rd25, %r44, 2;
	add.s64 	%rd26, %rd5, %rd25;
	ld.global.nc.u16 	%rs6, [%rd26];
	// begin inline asm
	{  cvt.f32.f16 %f177, %rs6;}

	// end inline asm
	sub.f32 	%f180, %f177, %f75;
	mul.f32 	%f181, %f76, %f180;
	add.s64 	%rd27, %rd3, %rd25;
	ld.global.nc.u16 	%rs7, [%rd27];
	// begin inline asm
	{  cvt.f32.f16 %f178, %rs7;}

	// end inline asm
	mul.f32 	%f179, %f181, %f178;
	// begin inline asm
	{  cvt.rn.f16.f32 %rs8, %f179;}

	// end inline asm
	add.s64 	%rd28, %rd4, %rd24;
	shl.b64 	%rd29, %rd28, 1;
	add.s64 	%rd30, %rd1, %rd29;
	st.global.u16 	[%rd30], %rs8;
	add.s32 	%r44, %r44, %r3;
	setp.lt.s32 	%p52, %r44, %r15;
	@%p52 bra 	$L__BB2_47;
	bra.uni 	$L__BB2_49;
$L__BB2_48:
	cvt.s64.s32 	%rd16, %r44;
	mul.wide.s32 	%rd17, %r44, 2;
	add.s64 	%rd18, %rd5, %rd17;
	ld.global.nc.u16 	%rs2, [%rd18];
	// begin inline asm
	{  cvt.f32.f16 %f171, %rs2;}

	// end inline asm
	sub.f32 	%f175, %f171, %f75;
	mul.f32 	%f176, %f76, %f175;
	add.s64 	%rd19, %rd3, %rd17;
	ld.global.nc.u16 	%rs3, [%rd19];
	// begin inline asm
	{  cvt.f32.f16 %f172, %rs3;}

	// end inline asm
	add.s64 	%rd20, %rd2, %rd17;
	ld.global.nc.u16 	%rs4, [%rd20];
	// begin inline asm
	{  cvt.f32.f16 %f173, %rs4;}

	// end inline asm
	fma.rn.f32 	%f174, %f176, %f172, %f173;
	// begin inline asm
	{  cvt.rn.f16.f32 %rs5, %f174;}

	// end inline asm
	add.s64 	%rd21, %rd4, %rd16;
	shl.b64 	%rd22, %rd21, 1;
	add.s64 	%rd23, %rd1, %rd22;
	st.global.u16 	[%rd23], %rs5;
	add.s32 	%r44, %r44, %r3;
	setp.lt.s32 	%p51, %r44, %r15;
	@%p51 bra 	$L__BB2_48;
$L__BB2_49:
	bar.sync 	0;
$L__BB2_50:
	ret;

}
	// .globl	_Z24layernorm_forward_kernelILb0ELb0EEvPK6__halfPS0_S2_S2_ii
.visible .entry _Z24layernorm_forward_kernelILb0ELb0EEvPK6__halfPS0_S2_S2_ii(
	.param .u64 .ptr .align 1 _Z24layernorm_forward_kernelILb0ELb0EEvPK6__halfPS0_S2_S2_ii_param_0,
	.param .u64 .ptr .align 1 _Z24layernorm_forward_kernelILb0ELb0EEvPK6__halfPS0_S2_S2_ii_param_1,
	.param .u64 .ptr .align 1 _Z24layernorm_forward_kernelILb0ELb0EEvPK6__halfPS0_S2_S2_ii_param_2,
	.param .u64 .ptr .align 1 _Z24layernorm_forward_kernelILb0ELb0EEvPK6__halfPS0_S2_S2_ii_param_3,
	.param .u32 _Z24layernorm_forward_kernelILb0ELb0EEvPK6__halfPS0_S2_S2_ii_param_4,
	.param .u32 _Z24layernorm_forward_kernelILb0ELb0EEvPK6__halfPS0_S2_S2_ii_param_5
)
{
	.reg .pred 	%p<18>;
	.reg .b16 	%rs<14>;
	.reg .b32 	%r<34>;
	.reg .b32 	%f<48>;
	.reg .b64 	%rd<44>;

	ld.param.u64 	%rd6, [_Z24layernorm_forward_kernelILb0ELb0EEvPK6__halfPS0_S2_S2_ii_param_0];
	ld.param.u64 	%rd9, [_Z24layernorm_forward_kernelILb0ELb0EEvPK6__halfPS0_S2_S2_ii_param_1];
	ld.param.u64 	%rd7, [_Z24layernorm_forward_kernelILb0ELb0EEvPK6__halfPS0_S2_S2_ii_param_2];
	ld.param.u64 	%rd8, [_Z24layernorm_forward_kernelILb0ELb0EEvPK6__halfPS0_S2_S2_ii_param_3];
	ld.param.u32 	%r20, [_Z24layernorm_forward_kernelILb0ELb0EEvPK6__halfPS0_S2_S2_ii_param_4];
	ld.param.u32 	%r19, [_Z24layernorm_forward_kernelILb0ELb0EEvPK6__halfPS0_S2_S2_ii_param_5];
	cvta.to.global.u64 	%rd1, %rd9;
	cvta.to.global.u64 	%rd2, %rd8;
	cvta.to.global.u64 	%rd3, %rd7;
	mov.u32 	%r31, %tid.x;
	mov.u32 	%r2, %ctaid.x;
	setp.ge.s32 	%p1, %r2, %r20;
	@%p1 bra 	$L__BB3_23;
	cvta.to.global.u64 	%rd10, %rd6;
	setp.ge.s32 	%p2, %r31, %r19;
	mov.u32 	%r3, %ntid.x;
	cvt.s64.s32 	%rd11, %r19;
	cvt.u64.u32 	%rd12, %r2;
	mul.lo.s64 	%rd4, %rd12, %rd11;
	shl.b64 	%rd13, %rd4, 1;
	add.s64 	%rd5, %rd10, %rd13;
	mov.f32 	%f46, 0f00000000;
	mov.f32 	%f47, %f46;
	@%p2 bra 	$L__BB3_4;
	mov.f32 	%f47, 0f00000000;
	mov.u32 	%r27, %r31;
	mov.f32 	%f46, %f47;
$L__BB3_3:
	mul.wide.s32 	%rd14, %r27, 2;
	add.s64 	%rd15, %rd5, %rd14;
	ld.global.nc.u16 	%rs1, [%rd15];
	// begin inline asm
	{  cvt.f32.f16 %f12, %rs1;}

	// end inline asm
	add.f32 	%f46, %f46, %f12;
	fma.rn.f32 	%f47, %f12, %f12, %f47;
	add.s32 	%r27, %r27, %r3;
	setp.lt.s32 	%p3, %r27, %r19;
	@%p3 bra 	$L__BB3_3;
$L__BB3_4:
	shl.b32 	%r21, %r31, 2;
	mov.u32 	%r22, sm;
	add.s32 	%r6, %r22, %r21;
	setp.lt.u32 	%p4, %r3, 2;
	st.shared.f32 	[%r6], %f46;
	bar.sync 	0;
	@%p4 bra 	$L__BB3_9;
	mov.u32 	%r28, %r3;
$L__BB3_6:
	shr.u32 	%r8, %r28, 1;
	setp.ge.u32 	%p5, %r31, %r8;
	@%p5 bra 	$L__BB3_8;
	shl.b32 	%r23, %r8, 2;
	add.s32 	%r24, %r6, %r23;
	ld.shared.f32 	%f13, [%r24];
	ld.shared.f32 	%f14, [%r6];
	add.f32 	%f15, %f13, %f14;
	st.shared.f32 	[%r6], %f15;
$L__BB3_8:
	bar.sync 	0;
	setp.gt.u32 	%p6, %r28, 3;
	mov.u32 	%r28, %r8;
	@%p6 bra 	$L__BB3_6;
$L__BB3_9:
	setp.lt.u32 	%p7, %r3, 2;
	ld.shared.f32 	%f7, [sm];
	bar.sync 	0;
	st.shared.f32 	[%r6], %f47;
	bar.sync 	0;
	@%p7 bra 	$L__BB3_14;
	mov.u32 	%r29, %r3;
$L__BB3_11:
	shr.u32 	%r10, %r29, 1;
	setp.ge.u32 	%p8, %r31, %r10;
	@%p8 bra 	$L__BB3_13;
	shl.b32 	%r25, %r10, 2;
	add.s32 	%r26, %r6, %r25;
	ld.shared.f32 	%f16, [%r26];
	ld.shared.f32 	%f17, [%r6];
	add.f32 	%f18, %f16, %f17;
	st.shared.f32 	[%r6], %f18;
$L__BB3_13:
	bar.sync 	0;
	setp.gt.u32 	%p9, %r29, 3;
	mov.u32 	%r29, %r10;
	@%p9 bra 	$L__BB3_11;
$L__BB3_14:
	cvt.rn.f32.s32 	%f19, %r19;
	setp.ge.s32 	%p10, %r31, %r19;
	ld.shared.f32 	%f20, [sm];
	bar.sync 	0;
	div.rn.f32 	%f8, %f7, %f19;
	div.rn.f32 	%f21, %f20, %f19;
	mul.f32 	%f22, %f8, %f8;
	sub.f32 	%f23, %f21, %f22;
	max.f32 	%f24, %f23, 0f00000000;
	add.f32 	%f25, %f24, 0f3727C5AC;
	rsqrt.approx.f32 	%f9, %f25;
	@%p10 bra 	$L__BB3_22;
	setp.ne.s64 	%p11, %rd7, 0;
	@%p11 bra 	$L__BB3_19;
	setp.eq.s64 	%p15, %rd8, 0;
	@%p15 bra 	$L__BB3_17;
	bra.uni 	$L__BB3_18;
$L__BB3_17:
	cvt.s64.s32 	%rd38, %r31;
	mul.wide.s32 	%rd39, %r31, 2;
	add.s64 	%rd40, %rd5, %rd39;
	ld.global.nc.u16 	%rs12, [%rd40];
	// begin inline asm
	{  cvt.f32.f16 %f41, %rs12;}

	// end inline asm
	sub.f32 	%f43, %f41, %f8;
	mul.f32 	%f42, %f9, %f43;
	// begin inline asm
	{  cvt.rn.f16.f32 %rs13, %f42;}

	// end inline asm
	add.s64 	%rd41, %rd4, %rd38;
	shl.b64 	%rd42, %rd41, 1;
	add.s64 	%rd43, %rd1, %rd42;
	st.global.u16 	[%rd43], %rs13;
	add.s32 	%r31, %r31, %r3;
	setp.lt.s32 	%p17, %r31, %r19;
	@%p17 bra 	$L__BB3_17;
	bra.uni 	$L__BB3_22;
$L__BB3_18:
	cvt.s64.s32 	%rd31, %r31;
	mul.wide.s32 	%rd32, %r31, 2;
	add.s64 	%rd33, %rd5, %rd32;
	ld.global.nc.u16 	%rs9, [%rd33];
	// begin inline asm
	{  cvt.f32.f16 %f37, %rs9;}

	// end inline asm
	sub.f32 	%f40, %f37, %f8;
	add.s64 	%rd34, %rd2, %rd32;
	ld.global.nc.u16 	%rs10, [%rd34];
	// begin inline asm
	{  cvt.f32.f16 %f38, %rs10;}

	// end inline asm
	fma.rn.f32 	%f39, %f9, %f40, %f38;
	// begin inline asm
	{  cvt.rn.f16.f32 %rs11, %f39;}

	// end inline asm
	add.s64 	%rd35, %rd4, %rd31;
	shl.b64 	%rd36, %rd35, 1;
	add.s64 	%rd37, %rd1, %rd36;
	st.global.u16 	[%rd37], %rs11;
	add.s32 	%r31, %r31, %r3;
	setp.lt.s32 	%p16, %r31, %r19;
	@%p16 bra 	$L__BB3_18;
	bra.uni 	$L__BB3_22;
$L__BB3_19:
	setp.eq.s64 	%p12, %rd8, 0;
	@%p12 bra 	$L__BB3_20;
	bra.uni 	$L__BB3_21;
$L__BB3_20:
	cvt.s64.s32 	%rd24, %r31;
	mul.wide.s32 	%rd25, %r31, 2;
	add.s64 	%rd26, %rd5, %rd25;
	ld.global.nc.u16 	%rs6, [%rd26];
	// begin inline asm
	{  cvt.f32.f16 %f32, %rs6;}

	// end inline asm
	sub.f32 	%f35, %f32, %f8;
	mul.f32 	%f36, %f9, %f35;
	add.s64 	%rd27, %rd3, %rd25;
	ld.global.nc.u16 	%rs7, [%rd27];
	// begin inline asm
	{  cvt.f32.f16 %f33, %rs7;}

	// end inline asm
	mul.f32 	%f34, %f36, %f33;
	// begin inline asm
	{  cvt.rn.f16.f32 %rs8, %f34;}

	// end inline asm
	add.s64 	%rd28, %rd4, %rd24;
	shl.b64 	%rd29, %rd28, 1;
	add.s64 	%rd30, %rd1, %rd29;
	st.global.u16 	[%rd30], %rs8;
	add.s32 	%r31, %r31, %r3;
	setp.lt.s32 	%p14, %r31, %r19;
	@%p14 bra 	$L__BB3_20;
	bra.uni 	$L__BB3_22;
$L__BB3_21:
	cvt.s64.s32 	%rd16, %r31;
	mul.wide.s32 	%rd17, %r31, 2;
	add.s64 	%rd18, %rd5, %rd17;
	ld.global.nc.u16 	%rs2, [%rd18];
	// begin inline asm
	{  cvt.f32.f16 %f26, %rs2;}

	// end inline asm
	sub.f32 	%f30, %f26, %f8;
	mul.f32 	%f31, %f9, %f30;
	add.s64 	%rd19, %rd3, %rd17;
	ld.global.nc.u16 	%rs3, [%rd19];
	// begin inline asm
	{  cvt.f32.f16 %f27, %rs3;}

	// end inline asm
	add.s64 	%rd20, %rd2, %rd17;
	ld.global.nc.u16 	%rs4, [%rd20];
	// begin inline asm
	{  cvt.f32.f16 %f28, %rs4;}

	// end inline asm
	fma.rn.f32 	%f29, %f31, %f27, %f28;
	// begin inline asm
	{  cvt.rn.f16.f32 %rs5, %f29;}

	// end inline asm
	add.s64 	%rd21, %rd4, %rd16;
	shl.b64 	%rd22, %rd21, 1;
	add.s64 	%rd23, %rd1, %rd22;
	st.global.u16 	[%rd23], %rs5;
	add.s32 	%r31, %r31, %r3;
	setp.lt.s32 	%p13, %r31, %r19;
	@%p13 bra 	$L__BB3_21;
$L__BB3_22:
	bar.sync 	0;
$L__BB3_23:
	ret;

}


// ===== COMPILED SASS (sm_100) =====

	.target	sm_100

	.elftype	@"ET_EXEC"


//--------------------- .note.nv.tkinfo           --------------------------
	.section	.note.nv.tkinfo,"",@"SHT_NOTE"
	.sectionflags	@"SHF_NOTE_NV_TKINFO"
	.tkinfo
        /*0018*/ 	.word	0x00000002
        /*0030*/ 	.string	""
        /*0030*/ 	.string	"ptxas"
        /*0030*/ 	.string	"Cuda compilation tools, release 13.0, V13.0.88"
        /*0030*/ 	.string	"Build cuda_13.0.r13.0/compiler.36424714_0"
        /*0030*/ 	.string	"-arch sm_100 -m 64 "



//--------------------- .note.nv.cuinfo           --------------------------
	.section	.note.nv.cuinfo,"",@"SHT_NOTE"
	.sectionflags	@"SHF_NOTE_NV_CUINFO"
        /*0018*/ 	.short	0x0002
        /*001a*/ 	.short	0x0064
        /*001c*/ 	.short	0x0082
	.zero		2


//--------------------- .nv.info                  --------------------------
	.section	.nv.info,"",@"SHT_CUDA_INFO"
	.align	4


	//----- nvinfo : EIATTR_REGCOUNT
	.align		4
        /*0000*/ 	.byte	0x04, 0x2f
        /*0002*/ 	.short	(.L_1 - .L_0)
	.align		4
.L_0:
        /*0004*/ 	.word	index@(_Z24layernorm_forward_kernelILb1ELb1EEvPK6__halfPS0_S2_S2_ii)
        /*0008*/ 	.word	0x00000020


	//----- nvinfo : EIATTR_FRAME_SIZE
	.align		4
.L_1:
        /*000c*/ 	.byte	0x04, 0x11
        /*000e*/ 	.short	(.L_3 - .L_2)
	.align		4
.L_2:
        /*0010*/ 	.word	index@($__internal_3_$__cuda_sm3x_div_rn_noftz_f32_slowpath)
        /*0014*/ 	.word	0x00000000


	//----- nvinfo : EIATTR_FRAME_SIZE
	.align		4
.L_3:
        /*0018*/ 	.byte	0x04, 0x11
        /*001a*/ 	.short	(.L_5 - .L_4)
	.align		4
.L_4:
        /*001c*/ 	.word	index@(_Z24layernorm_forward_kernelILb1ELb1EEvPK6__halfPS0_S2_S2_ii)
        /*0020*/ 	.word	0x00000000


	//----- nvinfo : EIATTR_REGCOUNT
	.align		4
.L_5:
        /*0024*/ 	.byte	0x04, 0x2f
        /*0026*/ 	.short	(.L_7 - .L_6)
	.align		4
.L_6:
        /*0028*/ 	.word	index@(_Z24layernorm_forward_kernelILb1ELb0EEvPK6__halfPS0_S2_S2_ii)
        /*002c*/ 	.word	0x00000020


	//----- nvinfo : EIATTR_FRAME_SIZE
	.align		4
.L_7:
        /*0030*/ 	.byte	0x04, 0x11
        /*0032*/ 	.short	(.L_9 - .L_8)
	.align		4
.L_8:
        /*0034*/ 	.word	index@($__internal_2_$__cuda_sm3x_div_rn_noftz_f32_slowpath)
        /*0038*/ 	.word	0x00000000


	//----- nvinfo : EIATTR_FRAME_SIZE
	.align		4
.L_9:
        /*003c*/ 	.byte	0x04, 0x11
        /*003e*/ 	.short	(.L_11 - .L_10)
	.align		4
.L_10:
        /*0040*/ 	.word	index@(_Z24layernorm_forward_kernelILb1ELb0EEvPK6__halfPS0_S2_S2_ii)
        /*0044*/ 	.word	0x00000000


	//----- nvinfo : EIATTR_REGCOUNT
	.align		4
.L_11:
        /*0048*/ 	.byte	0x04, 0x2f
        /*004a*/ 	.short	(.L_13 - .L_12)
	.align		4
.L_12:
        /*004c*/ 	.word	index@(_Z24layernorm_forward_kernelILb0ELb1EEvPK6__halfPS0_S2_S2_ii)
        /*0050*/ 	.word	0x00000018


	//----- nvinfo : EIATTR_FRAME_SIZE
	.align		4
.L_13:
        /*0054*/ 	.byte	0x04, 0x11
        /*0056*/ 	.short	(.L_15 - .L_14)
	.align		4
.L_14:
        /*0058*/ 	.word	index@($__internal_1_$__cuda_sm3x_div_rn_noftz_f32_slowpath)
        /*005c*/ 	.word	0x00000000


	//----- nvinfo : EIATTR_FRAME_SIZE
	.align		4
.L_15:
        /*0060*/ 	.byte	0x04, 0x11
        /*0062*/ 	.short	(.L_17 - .L_16)
	.align		4
.L_16:
        /*0064*/ 	.word	index@(_Z24layernorm_forward_kernelILb0ELb1EEvPK6__halfPS0_S2_S2_ii)
        /*0068*/ 	.word	0x00000000


	//----- nvinfo : EIATTR_REGCOUNT
	.align		4
.L_17:
        /*006c*/ 	.byte	0x04, 0x2f
        /*006e*/ 	.short	(.L_19 - .L_18)
	.align		4
.L_18:
        /*0070*/ 	.word	index@(_Z24layernorm_forward_kernelILb0ELb0EEvPK6__halfPS0_S2_S2_ii)
        /*0074*/ 	.word	0x00000016


	//----- nvinfo : EIATTR_FRAME_SIZE
	.align		4
.L_19:
        /*0078*/ 	.byte	0x04, 0x11
        /*007a*/ 	.short	(.L_21 - .L_20)
	.align		4
.L_20:
        /*007c*/ 	.word	index@($__internal_0_$__cuda_sm3x_div_rn_noftz_f32_slowpath)
        /*0080*/ 	.word	0x00000000


	//----- nvinfo : EIATTR_FRAME_SIZE
	.align		4
.L_21:
        /*0084*/ 	.byte	0x04, 0x11
        /*0086*/ 	.short	(.L_23 - .L_22)
	.align		4
.L_22:
        /*0088*/ 	.word	index@(_Z24layernorm_forward_kernelILb0ELb0EEvPK6__halfPS0_S2_S2_ii)
        /*008c*/ 	.word	0x00000000


	//----- nvinfo : EIATTR_MIN_STACK_SIZE
	.align		4
.L_23:
        /*0090*/ 	.byte	0x04, 0x12
        /*0092*/ 	.short	(.L_25 - .L_24)
	.align		4
.L_24:
        /*0094*/ 	.word	index@(_Z24layernorm_forward_kernelILb0ELb0EEvPK6__halfPS0_S2_S2_ii)
        /*0098*/ 	.word	0x00000000


	//----- nvinfo : EIATTR_MIN_STACK_SIZE
	.align		4
.L_25:
        /*009c*/ 	.byte	0x04, 0x12
        /*009e*/ 	.short	(.L_27 - .L_26)
	.align		4
.L_26:
        /*00a0*/ 	.word	index@(_Z24layernorm_forward_kernelILb0ELb1EEvPK6__halfPS0_S2_S2_ii)
        /*00a4*/ 	.word	0x00000000


	//----- nvinfo : EIATTR_MIN_STACK_SIZE
	.align		4
.L_27:
        /*00a8*/ 	.byte	0x04, 0x12
        /*00aa*/ 	.short	(.L_29 - .L_28)
	.align		4
.L_28:
        /*00ac*/ 	.word	index@(_Z24layernorm_forward_kernelILb1ELb0EEvPK6__halfPS0_S2_S2_ii)
        /*00b0*/ 	.word	0x00000000


	//----- nvinfo : EIATTR_MIN_STACK_SIZE
	.align		4
.L_29:
        /*00b4*/ 	.byte	0x04, 0x12
        /*00b6*/ 	.short	(.L_31 - .L_30)
	.align		4
.L_30:
        /*00b8*/ 	.word	index@(_Z24layernorm_forward_kernelILb1ELb1EEvPK6__halfPS0_S2_S2_ii)
        /*00bc*/ 	.word	0x00000000
.L_31:


//--------------------- .nv.compat                --------------------------
	.section	.nv.compat,"",@"SHT_CUDA_COMPAT_INFO"
	.align	4
        /*0000*/ 	.byte	0x02, 0x09, 0x00, 0x00, 0x02, 0x02, 0x01, 0x00, 0x02, 0x05, 0x05, 0x00, 0x03, 0x07, 0x01, 0x01
        /*0010*/ 	.byte	0x02, 0x03, 0x00, 0x00, 0x02, 0x06, 0x01, 0x00, 0x04, 0x0b, 0x08, 0x00, 0x01, 0x00, 0x00, 0x00
        /*0020*/ 	.byte	0x00, 0x00, 0x00, 0x00


//--------------------- .nv.info._Z24layernorm_forward_kernelILb0ELb0EEvPK6__halfPS0_S2_S2_ii --------------------------
	.section	.nv.info._Z24layernorm_forward_kernelILb0ELb0EEvPK6__halfPS0_S2_S2_ii,"",@"SHT_CUDA_INFO"
	.sectionflags	@""
	.align	4


	//----- nvinfo : EIATTR_CUDA_API_VERSION
	.align		4
        /*0000*/ 	.byte	0x04, 0x37
        /*0002*/ 	.short	(.L_33 - .L_32)
.L_32:
        /*0004*/ 	.word	0x00000082


	//----- nvinfo : EIATTR_KPARAM_INFO
	.align		4
.L_33:
        /*0008*/ 	.byte	0x04, 0x17
        /*000a*/ 	.short	(.L_35 - .L_34)
.L_34:
        /*000c*/ 	.word	0x00000000
        /*0010*/ 	.short	0x0005
        /*0012*/ 	.short	0x0024
        /*0014*/ 	.byte	0x00, 0xf0, 0x11, 0x00


	//----- nvinfo : EIATTR_KPARAM_INFO
	.align		4
.L_35:
        /*0018*/ 	.byte	0x04, 0x17
        /*001a*/ 	.short	(.L_37 - .L_36)
.L_36:
        /*001c*/ 	.word	0x00000000
        /*0020*/ 	.short	0x0004
        /*0022*/ 	.short	0x0020
        /*0024*/ 	.byte	0x00, 0xf0, 0x11, 0x00


	//----- nvinfo : EIATTR_KPARAM_INFO
	.align		4
.L_37:
        /*0028*/ 	.byte	0x04, 0x17
        /*002a*/ 	.short	(.L_39 - .L_38)
.L_38:
        /*002c*/ 	.word	0x00000000
        /*0030*/ 	.short	0x0003
        /*0032*/ 	.short	0x0018
        /*0034*/ 	.byte	0x00, 0xf5, 0x21, 0x00


	//----- nvinfo : EIATTR_KPARAM_INFO
	.align		4
.L_39:
        /*0038*/ 	.byte	0x04, 0x17
        /*003a*/ 	.short	(.L_41 - .L_40)
.L_40:
        /*003c*/ 	.word	0x00000000
        /*0040*/ 	.short	0x0002
        /*0042*/ 	.short	0x0010
        /*0044*/ 	.byte	0x00, 0xf5, 0x21, 0x00


	//----- nvinfo : EIATTR_KPARAM_INFO
	.align		4
.L_41:
        /*0048*/ 	.byte	0x04, 0x17
        /*004a*/ 	.short	(.L_43 - .L_42)
.L_42:
        /*004c*/ 	.word	0x00000000
        /*0050*/ 	.short	0x0001
        /*0052*/ 	.short	0x0008
        /*0054*/ 	.byte	0x00, 0xf5, 0x21, 0x00


	//----- nvinfo : EIATTR_KPARAM_INFO
	.align		4
.L_43:
        /*0058*/ 	.byte	0x04, 0x17
        /*005a*/ 	.short	(.L_45 - .L_44)
.L_44:
        /*005c*/ 	.word	0x00000000
        /*0060*/ 	.short	0x0000
        /*0062*/ 	.short	0x0000
        /*0064*/ 	.byte	0x00, 0xf5, 0x21, 0x00


	//----- nvinfo : EIATTR_SPARSE_MMA_MASK
	.align		4
.L_45:
        /*0068*/ 	.byte	0x03, 0x50
        /*006a*/ 	.short	0x0000


	//----- nvinfo : EIATTR_MAXREG_COUNT
	.align		4
        /*006c*/ 	.byte	0x03, 0x1b
        /*006e*/ 	.short	0x00ff


	//----- nvinfo : EIATTR_NUM_BARRIERS
	.align		4
        /*0070*/ 	.byte	0x02, 0x4c
        /*0072*/ 	.byte	0x01
	.zero		1


	//----- nvinfo : EIATTR_MERCURY_ISA_VERSION
	.align		4
        /*0074*/ 	.byte	0x03, 0x5f
        /*0076*/ 	.short	0x0101


	//----- nvinfo : EIATTR_VRC_CTA_INIT_COUNT
	.align		4
        /*0078*/ 	.byte	0x02, 0x4a
	.zero		1
	.zero		1


	//----- nvinfo : EIATTR_EXIT_INSTR_OFFSETS
	.align		4
        /*007c*/ 	.byte	0x04, 0x1c
        /*007e*/ 	.short	(.L_47 - .L_46)


	//   ....[0]....
.L_46:
        /*0080*/ 	.word	0x00000040


	//   ....[1]....
        /*0084*/ 	.word	0x00000d60


	//----- nvinfo : EIATTR_CRS_STACK_SIZE
	.align		4
.L_47:
        /*0088*/ 	.byte	0x04, 0x1e
        /*008a*/ 	.short	(.L_49 - .L_48)
.L_48:
        /*008c*/ 	.word	0x00000000


	//----- nvinfo : EIATTR_CBANK_PARAM_SIZE
	.align		4
.L_49:
        /*0090*/ 	.byte	0x03, 0x19
        /*0092*/ 	.short	0x0028


	//----- nvinfo : EIATTR_PARAM_CBANK
	.align		4
        /*0094*/ 	.byte	0x04, 0x0a
        /*0096*/ 	.short	(.L_51 - .L_50)
	.align		4
.L_50:
        /*0098*/ 	.word	index@(.nv.constant0._Z24layernorm_forward_kernelILb0ELb0EEvPK6__halfPS0_S2_S2_ii)
        /*009c*/ 	.short	0x0380
        /*009e*/ 	.short	0x0028


	//----- nvinfo : EIATTR_SW_WAR
	.align		4
.L_51:
        /*00a0*/ 	.byte	0x04, 0x36
        /*00a2*/ 	.short	(.L_53 - .L_52)
.L_52:
        /*00a4*/ 	.word	0x00000008
.L_53:


//--------------------- .nv.info._Z24layernorm_forward_kernelILb0ELb1EEvPK6__halfPS0_S2_S2_ii --------------------------
	.section	.nv.info._Z24layernorm_forward_kernelILb0ELb1EEvPK6__halfPS0_S2_S2_ii,"",@"SHT_CUDA_INFO"
	.sectionflags	@""
	.align	4


	//----- nvinfo : EIATTR_CUDA_API_VERSION
	.align		4
        /*0000*/ 	.byte	0x04, 0x37
        /*0002*/ 	.short	(.L_55 - .L_54)
.L_54:
        /*0004*/ 	.word	0x00000082


	//----- nvinfo : EIATTR_KPARAM_INFO
	.align		4
.L_55:
        /*0008*/ 	.byte	0x04, 0x17
        /*000a*/ 	.short	(.L_57 - .L_56)
.L_56:
        /*000c*/ 	.word	0x00000000
        /*0010*/ 	.short	0x0005
        /*0012*/ 	.short	0x0024
        /*0014*/ 	.byte	0x00, 0xf0, 0x11, 0x00


	//----- nvinfo : EIATTR_KPARAM_INFO
	.align		4
.L_57:
        /*0018*/ 	.byte	0x04, 0x17
        /*001a*/ 	.short	(.L_59 - .L_58)
.L_58:
        /*001c*/ 	.word	0x00000000
        /*0020*/ 	.short	0x0004
        /*0022*/ 	.short	0x0020
        /*0024*/ 	.byte	0x00, 0xf0, 0x11, 0x00


	//----- nvinfo : EIATTR_KPARAM_INFO
	.align		4
.L_59:
        /*0028*/ 	.byte	0x04, 0x17
        /*002a*/ 	.short	(.L_61 - .L_60)
.L_60:
        /*002c*/ 	.word	0x00000000
        /*0030*/ 	.short	0x0003
        /*0032*/ 	.short	0x0018
        /*0034*/ 	.byte	0x00, 0xf5, 0x21, 0x00


	//----- nvinfo : EIATTR_KPARAM_INFO
	.align		4
.L_61:
        /*0038*/ 	.byte	0x04, 0x17
        /*003a*/ 	.short	(.L_63 - .L_62)
.L_62:
        /*003c*/ 	.word	0x00000000
        /*0040*/ 	.short	0x0002
        /*0042*/ 	.short	0x0010
        /*0044*/ 	.byte	0x00, 0xf5, 0x21, 0x00


	//----- nvinfo : EIATTR_KPARAM_INFO
	.align		4
.L_63:
        /*0048*/ 	.byte	0x04, 0x17
        /*004a*/ 	.short	(.L_65 - .L_64)
.L_64:
        /*004c*/ 	.word	0x00000000
        /*0050*/ 	.short	0x0001
        /*0052*/ 	.short	0x0008
        /*0054*/ 	.byte	0x00, 0xf5, 0x21, 0x00


	//----- nvinfo : EIATTR_KPARAM_INFO
	.align		4
.L_65:
        /*0058*/ 	.byte	0x04, 0x17
        /*005a*/ 	.short	(.L_67 - .L_66)
.L_66:
        /*005c*/ 	.word	0x00000000
        /*0060*/ 	.short	0x0000
        /*0062*/ 	.short	0x0000
        /*0064*/ 	.byte	0x00, 0xf5, 0x21, 0x00


	//----- nvinfo : EIATTR_SPARSE_MMA_MASK
	.align		4
.L_67:
        /*0068*/ 	.byte	0x03, 0x50
        /*006a*/ 	.short	0x0000


	//----- nvinfo : EIATTR_MAXREG_COUNT
	.align		4
        /*006c*/ 	.byte	0x03, 0x1b
        /*006e*/ 	.short	0x00ff


	//----- nvinfo : EIATTR_NUM_BARRIERS
	.align		4
        /*0070*/ 	.byte	0x02, 0x4c
        /*0072*/ 	.byte	0x01
	.zero		1


	//----- nvinfo : EIATTR_MERCURY_ISA_VERSION
	.align		4
        /*0074*/ 	.byte	0x03, 0x5f
        /*0076*/ 	.short	0x0101


	//----- nvinfo : EIATTR_COOP_GROUP_MASK_REGIDS
	.align		4
        /*0078*/ 	.byte	0x04, 0x29
        /*007a*/ 	.short	(.L_69 - .L_68)


	//   ....[0]....
.L_68:
        /*007c*/ 	.word	0xffffffff


	//   ....[1]....
        /*0080*/ 	.word	0xffffffff


	//   ....[2]....
        /*0084*/ 	.word	0xffffffff


	//   ....[3]....
        /*0088*/ 	.word	0xffffffff


	//   ....[4]....
        /*008c*/ 	.word	0xffffffff


	//   ....[5]....
        /*0090*/ 	.word	0xffffffff


	//   ....[6]....
        /*0094*/ 	.word	0xffffffff


	//   ....[7]....
        /*0098*/ 	.word	0xffffffff


	//   ....[8]....
        /*009c*/ 	.word	0xffffffff


	//   ....[9]....
        /*00a0*/ 	.word	0xffffffff


	//----- nvinfo : EIATTR_COOP_GROUP_INSTR_OFFSETS
	.align		4
.L_69:
        /*00a4*/ 	.byte	0x04, 0x28
        /*00a6*/ 	.short	(.L_71 - .L_70)


	//   ....[0]....
.L_70:
        /*00a8*/ 	.word	0x00000220


	//   ....[1]....
        /*00ac*/ 	.word	0x00000250


	//   ....[2]....
        /*00b0*/ 	.word	0x00000290


	//   ....[3]....
        /*00b4*/ 	.word	0x000002a0


	//   ....[4]....
        /*00b8*/ 	.word	0x000002e0


	//   ....[5]....
        /*00bc*/ 	.word	0x00000300


	//   ....[6]....
        /*00c0*/ 	.word	0x00000340


	//   ....[7]....
        /*00c4*/ 	.word	0x00000360


	//   ....[8]....
        /*00c8*/ 	.word	0x000003a0


	//   ....[9]....
        /*00cc*/ 	.word	0x000003b0


	//----- nvinfo : EIATTR_VRC_CTA_INIT_COUNT
	.align		4
.L_71:
        /*00d0*/ 	.byte	0x02, 0x4a
	.zero		1
	.zero		1


	//----- nvinfo : EIATTR_EXIT_INSTR_OFFSETS
	.align		4
        /*00d4*/ 	.byte	0x04, 0x1c
        /*00d6*/ 	.short	(.L_73 - .L_72)


	//   ....[0]....
.L_72:
        /*00d8*/ 	.word	0x00000040


	//   ....[1]....
        /*00dc*/ 	.word	0x00001650


	//----- nvinfo : EIATTR_CRS_STACK_SIZE
	.align		4
.L_73:
        /*00e0*/ 	.byte	0x04, 0x1e
        /*00e2*/ 	.short	(.L_75 - .L_74)
.L_74:
        /*00e4*/ 	.word	0x00000000


	//----- nvinfo : EIATTR_CBANK_PARAM_SIZE
	.align		4
.L_75:
        /*00e8*/ 	.byte	0x03, 0x19
        /*00ea*/ 	.short	0x0028


	//----- nvinfo : EIATTR_PARAM_CBANK
	.align		4
        /*00ec*/ 	.byte	0x04, 0x0a
        /*00ee*/ 	.short	(.L_77 - .L_76)
	.align		4
.L_76:
        /*00f0*/ 	.word	index@(.nv.constant0._Z24layernorm_forward_kernelILb0ELb1EEvPK6__halfPS0_S2_S2_ii)
        /*00f4*/ 	.short	0x0380
        /*00f6*/ 	.short	0x0028


	//----- nvinfo : EIATTR_SW_WAR
	.align		4
.L_77:
        /*00f8*/ 	.byte	0x04, 0x36
        /*00fa*/ 	.short	(.L_79 - .L_78)
.L_78:
        /*00fc*/ 	.word	0x00000008
.L_79:


//--------------------- .nv.info._Z24layernorm_forward_kernelILb1ELb0EEvPK6__halfPS0_S2_S2_ii --------------------------
	.section	.nv.info._Z24layernorm_forward_kernelILb1ELb0EEvPK6__halfPS0_S2_S2_ii,"",@"SHT_CUDA_INFO"
	.sectionflags	@""
	.align	4


	//----- nvinfo : EIATTR_CUDA_API_VERSION
	.align		4
        /*0000*/ 	.byte	0x04, 0x37
        /*0002*/ 	.short	(.L_81 - .L_80)
.L_80:
        /*0004*/ 	.word	0x00000082


	//----- nvinfo : EIATTR_KPARAM_INFO
	.align		4
.L_81:
        /*0008*/ 	.byte	0x04, 0x17
        /*000a*/ 	.short	(.L_83 - .L_82)
.L_82:
        /*000c*/ 	.word	0x00000000
        /*0010*/ 	.short	0x0005
        /*0012*/ 	.short	0x0024
        /*0014*/ 	.byte	0x00, 0xf0, 0x11, 0x00


	//----- nvinfo : EIATTR_KPARAM_INFO
	.align		4
.L_83:
        /*0018*/ 	.byte	0x04, 0x17
        /*001a*/ 	.short	(.L_85 - .L_84)
.L_84:
        /*001c*/ 	.word	0x00000000
        /*0020*/ 	.short	0x0004
        /*0022*/ 	.short	0x0020
        /*0024*/ 	.byte	0x00, 0xf0, 0x11, 0x00


	//----- nvinfo : EIATTR_KPARAM_INFO
	.align		4
.L_85:
        /*0028*/ 	.byte	0x04, 0x17
        /*002a*/ 	.short	(.L_87 - .L_86)
.L_86:
        /*002c*/ 	.word	0x00000000
        /*0030*/ 	.short	0x0003
        /*0032*/ 	.short	0x0018
        /*0034*/ 	.byte	0x00, 0xf5, 0x21, 0x00


	//----- nvinfo : EIATTR_KPARAM_INFO
	.align		4
.L_87:
        /*0038*/ 	.byte	0x04, 0x17
        /*003a*/ 	.short	(.L_89 - .L_88)
.L_88:
        /*003c*/ 	.word	0x00000000
        /*0040*/ 	.short	0x0002
        /*0042*/ 	.short	0x0010
        /*0044*/ 	.byte	0x00, 0xf5, 0x21, 0x00


	//----- nvinfo : EIATTR_KPARAM_INFO
	.align		4
.L_89:
        /*0048*/ 	.byte	0x04, 0x17
        /*004a*/ 	.short	(.L_91 - .L_90)
.L_90:
        /*004c*/ 	.word	0x00000000
        /*0050*/ 	.short	0x0001
        /*0052*/ 	.short	0x0008
        /*0054*/ 	.byte	0x00, 0xf5, 0x21, 0x00


	//----- nvinfo : EIATTR_KPARAM_INFO
	.align		4
.L_91:
        /*0058*/ 	.byte	0x04, 0x17
        /*005a*/ 	.short	(.L_93 - .L_92)
.L_92:
        /*005c*/ 	.word	0x00000000
        /*0060*/ 	.short	0x0000
        /*0062*/ 	.short	0x0000
        /*0064*/ 	.byte	0x00, 0xf5, 0x21, 0x00


	//----- nvinfo : EIATTR_SPARSE_MMA_MASK
	.align		4
.L_93:
        /*0068*/ 	.byte	0x03, 0x50
        /*006a*/ 	.short	0x0000


	//----- nvinfo : EIATTR_MAXREG_COUNT
	.align		4
        /*006c*/ 	.byte	0x03, 0x1b
        /*006e*/ 	.short	0x00ff


	//----- nvinfo : EIATTR_NUM_BARRIERS
	.align		4
        /*0070*/ 	.byte	0x02, 0x4c
        /*0072*/ 	.byte	0x01
	.zero		1


	//----- nvinfo : EIATTR_MERCURY_ISA_VERSION
	.align		4
        /*0074*/ 	.byte	0x03, 0x5f
        /*0076*/ 	.short	0x0101


	//----- nvinfo : EIATTR_VRC_CTA_INIT_COUNT
	.align		4
        /*0078*/ 	.byte	0x02, 0x4a
	.zero		1
	.zero		1


	//----- nvinfo : EIATTR_EXIT_INSTR_OFFSETS
	.align		4
        /*007c*/ 	.byte	0x04, 0x1c
        /*007e*/ 	.short	(.L_95 - .L_94)


	//   ....[0]....
.L_94:
        /*0080*/ 	.word	0x00000040


	//   ....[1]....
        /*0084*/ 	.word	0x00002d30


	//----- nvinfo : EIATTR_CRS_STACK_SIZE
	.align		4
.L_95:
        /*0088*/ 	.byte	0x04, 0x1e
        /*008a*/ 	.short	(.L_97 - .L_96)
.L_96:
        /*008c*/ 	.word	0x00000000


	//----- nvinfo : EIATTR_CBANK_PARAM_SIZE
	.align		4
.L_97:
        /*0090*/ 	.byte	0x03, 0x19
        /*0092*/ 	.short	0x0028


	//----- nvinfo : EIATTR_PARAM_CBANK
	.align		4
        /*0094*/ 	.byte	0x04, 0x0a
        /*0096*/ 	.short	(.L_99 - .L_98)
	.align		4
.L_98:
        /*0098*/ 	.word	index@(.nv.constant0._Z24layernorm_forward_kernelILb1ELb0EEvPK6__halfPS0_S2_S2_ii)
        /*009c*/ 	.short	0x0380
        /*009e*/ 	.short	0x0028


	//----- nvinfo : EIATTR_SW_WAR
	.align		4
.L_99:
        /*00a0*/ 	.byte	0x04, 0x36
        /*00a2*/ 	.short	(.L_101 - .L_100)
.L_100:
        /*00a4*/ 	.word	0x00000008
.L_101:


//--------------------- .nv.info._Z24layernorm_forward_kernelILb1ELb1EEvPK6__halfPS0_S2_S2_ii --------------------------
	.section	.nv.info._Z24layernorm_forward_kernelILb1ELb1EEvPK6__halfPS0_S2_S2_ii,"",@"SHT_CUDA_INFO"
	.sectionflags	@""
	.align	4


	//----- nvinfo : EIATTR_CUDA_API_VERSION
	.align		4
        /*0000*/ 	.byte	0x04, 0x37
        /*0002*/ 	.short	(.L_103 - .L_102)
.L_102:
        /*0004*/ 	.word	0x00000082


	//----- nvinfo : EIATTR_KPARAM_INFO
	.align		4
.L_103:
        /*0008*/ 	.byte	0x04, 0x17
        /*000a*/ 	.short	(.L_105 - .L_104)
.L_104:
        /*000c*/ 	.word	0x00000000
        /*0010*/ 	.short	0x0005
        /*0012*/ 	.short	0x0024
        /*0014*/ 	.byte	0x00, 0xf0, 0x11, 0x00


	//----- nvinfo : EIATTR_KPARAM_INFO
	.align		4
.L_105:
        /*0018*/ 	.byte	0x04, 0x17
        /*001a*/ 	.short	(.L_107 - .L_106)
.L_106:
        /*001c*/ 	.word	0x00000000
        /*0020*/ 	.short	0x0004
        /*0022*/ 	.short	0x0020
        /*0024*/ 	.byte	0x00, 0xf0, 0x11, 0x00


	//----- nvinfo : EIATTR_KPARAM_INFO
	.align		4
.L_107:
        /*0028*/ 	.byte	0x04, 0x17
        /*002a*/ 	.short	(.L_109 - .L_108)
.L_108:
        /*002c*/ 	.word	0x00000000
        /*0030*/ 	.short	0x0003
        /*0032*/ 	.short	0x0018
        /*0034*/ 	.byte	0x00, 0xf5, 0x21, 0x00


	//----- nvinfo : EIATTR_KPARAM_INFO
	.align		4
.L_109:
        /*0038*/ 	.byte	0x04, 0x17
        /*003a*/ 	.short	(.L_111 - .L_110)
.L_110:
        /*003c*/ 	.word	0x00000000
        /*0040*/ 	.short	0x0002
        /*0042*/ 	.short	0x0010
        /*0044*/ 	.byte	0x00, 0xf5, 0x21, 0x00


	//----- nvinfo : EIATTR_KPARAM_INFO
	.align		4
.L_111:
        /*0048*/ 	.byte	0x04, 0x17
        /*004a*/ 	.short	(.L_113 - .L_112)
.L_112:
        /*004c*/ 	.word	0x00000000
        /*0050*/ 	.short	0x0001
        /*0052*/ 	.short	0x0008
        /*0054*/ 	.byte	0x00, 0xf5, 0x21, 0x00


	//----- nvinfo : EIATTR_KPARAM_INFO
	.align		4
.L_113:
        /*0058*/ 	.byte	0x04, 0x17
        /*005a*/ 	.short	(.L_115 - .L_114)
.L_114:
        /*005c*/ 	.word	0x00000000
        /*0060*/ 	.short	0x0000
        /*0062*/ 	.short	0x0000
        /*0064*/ 	.byte	0x00, 0xf5, 0x21, 0x00


	//----- nvinfo : EIATTR_SPARSE_MMA_MASK
	.align		4
.L_115:
        /*0068*/ 	.byte	0x03, 0x50
        /*006a*/ 	.short	0x0000


	//----- nvinfo : EIATTR_MAXREG_COUNT
	.align		4
        /*006c*/ 	.byte	0x03, 0x1b
        /*006e*/ 	.short	0x00ff


	//----- nvinfo : EIATTR_NUM_BARRIERS
	.align		4
        /*0070*/ 	.byte	0x02, 0x4c
        /*0072*/ 	.byte	0x01
	.zero		1


	//----- nvinfo : EIATTR_MERCURY_ISA_VERSION
	.align		4
        /*0074*/ 	.byte	0x03, 0x5f
        /*0076*/ 	.short	0x0101


	//----- nvinfo : EIATTR_COOP_GROUP_MASK_REGIDS
	.align		4
        /*0078*/ 	.byte	0x04, 0x29
        /*007a*/ 	.short	(.L_117 - .L_116)


	//   ....[0]....
.L_116:
        /*007c*/ 	.word	0xffffffff


	//   ....[1]....
        /*0080*/ 	.word	0xffffffff


	//   ....[2]....
        /*0084*/ 	.word	0xffffffff


	//   ....[3]....
        /*0088*/ 	.word	0xffffffff


	//   ....[4]....
        /*008c*/ 	.word	0xffffffff


	//   ....[5]....
        /*0090*/ 	.word	0xffffffff


	//   ....[6]....
        /*0094*/ 	.word	0xffffffff


	//   ....[7]....
        /*0098*/ 	.word	0xffffffff


	//   ....[8]....
        /*009c*/ 	.word	0xffffffff


	//   ....[9]....
        /*00a0*/ 	.word	0xffffffff


	//----- nvinfo : EIATTR_COOP_GROUP_INSTR_OFFSETS
	.align		4
.L_117:
        /*00a4*/ 	.byte	0x04, 0x28
        /*00a6*/ 	.short	(.L_119 - .L_118)


	//   ....[0]....
.L_118:
        /*00a8*/ 	.word	0x00000eb0


	//   ....[1]....
        /*00ac*/ 	.word	0x00000ee0


	//   ....[2]....
        /*00b0*/ 	.word	0x00000f20


	//   ....[3]....
        /*00b4*/ 	.word	0x00000f30


	//   ....[4]....
        /*00b8*/ 	.word	0x00000f70


	//   ....[5]....
        /*00bc*/ 	.word	0x00000f90


	//   ....[6]....
        /*00c0*/ 	.word	0x00000fd0


	//   ....[7]....
        /*00c4*/ 	.word	0x00000ff0


	//   ....[8]....
        /*00c8*/ 	.word	0x00001030


	//   ....[9]....
        /*00cc*/ 	.word	0x00001040


	//----- nvinfo : EIATTR_VRC_CTA_INIT_COUNT
	.align		4
.L_119:
        /*00d0*/ 	.byte	0x02, 0x4a
	.zero		1
	.zero		1


	//----- nvinfo : EIATTR_EXIT_INSTR_OFFSETS
	.align		4
        /*00d4*/ 	.byte	0x04, 0x1c
        /*00d6*/ 	.short	(.L_121 - .L_120)


	//   ....[0]....
.L_120:
        /*00d8*/ 	.word	0x00000040


	//   ....[1]....
        /*00dc*/ 	.word	0x00002ca0


	//----- nvinfo : EIATTR_CRS_STACK_SIZE
	.align		4
.L_121:
        /*00e0*/ 	.byte	0x04, 0x1e
        /*00e2*/ 	.short	(.L_123 - .L_122)
.L_122:
        /*00e4*/ 	.word	0x00000000


	//----- nvinfo : EIATTR_CBANK_PARAM_SIZE
	.align		4
.L_123:
        /*00e8*/ 	.byte	0x03, 0x19
        /*00ea*/ 	.short	0x0028


	//----- nvinfo : EIATTR_PARAM_CBANK
	.align		4
        /*00ec*/ 	.byte	0x04, 0x0a
        /*00ee*/ 	.short	(.L_125 - .L_124)
	.align		4
.L_124:
        /*00f0*/ 	.word	index@(.nv.constant0._Z24layernorm_forward_kernelILb1ELb1EEvPK6__halfPS0_S2_S2_ii)
        /*00f4*/ 	.short	0x0380
        /*00f6*/ 	.short	0x0028


	//----- nvinfo : EIATTR_SW_WAR
	.align		4
.L_125:
        /*00f8*/ 	.byte	0x04, 0x36
        /*00fa*/ 	.short	(.L_127 - .L_126)
.L_126:
        /*00fc*/ 	.word	0x00000008
.L_127:


//--------------------- .nv.callgraph             --------------------------
	.section	.nv.callgraph,"",@"SHT_CUDA_CALLGRAPH"
	.align	4
	.sectionentsize	8
	.align		4
        /*0000*/ 	.word	0x00000000
	.align		4
        /*0004*/ 	.word	0xffffffff
	.align		4
        /*0008*/ 	.word	0x00000000
	.align		4
        /*000c*/ 	.word	0xfffffffe
	.align		4
        /*0010*/ 	.word	0x00000000
	.align		4
        /*0014*/ 	.word	0xfffffffd
	.align		4
        /*0018*/ 	.word	0x00000000
	.align		4
        /*001c*/ 	.word	0xfffffffc


//--------------------- .text._Z24layernorm_forward_kernelILb0ELb0EEvPK6__halfPS0_S2_S2_ii --------------------------
	.section	.text._Z24layernorm_forward_kernelILb0ELb0EEvPK6__halfPS0_S2_S2_ii,"ax",@progbits
	.align	128
        .global         _Z24layernorm_forward_kernelILb0ELb0EEvPK6__halfPS0_S2_S2_ii
        .type           _Z24layernorm_forward_kernelILb0ELb0EEvPK6__halfPS0_S2_S2_ii,@function
        .size           _Z24layernorm_forward_kernelILb0ELb0EEvPK6__halfPS0_S2_S2_ii,(.L_x_110 - _Z24layernorm_forward_kernelILb0ELb0EEvPK6__halfPS0_S2_S2_ii)
        .other          _Z24layernorm_forward_kernelILb0ELb0EEvPK6__halfPS0_S2_S2_ii,@"STO_CUDA_ENTRY STV_DEFAULT"
_Z24layernorm_forward_kernelILb0ELb0EEvPK6__halfPS0_S2_S2_ii:
.text._Z24layernorm_forward_kernelILb0ELb0EEvPK6__halfPS0_S2_S2_ii:
[----:B------:R-:W-:Y:S08]  /*0000*/  LDC R1, c[0x0][0x37c] ;  /* 0x0000df00ff017b82 */ /* 0x000ff00000000800 */
[----:B------:R-:W0:Y:S08]  /*0010*/  S2UR UR4, SR_CTAID.X ;  /* 0x00000000000479c3 */ /* 0x000e300000002500 */
[----:B------:R-:W0:Y:S02]  /*0020*/  LDC R0, c[0x0][0x3a0] ;  /* 0x0000e800ff007b82 */ /* 0x000e240000000800 */
[----:B0-----:R-:W-:-:S13]  /*0030*/  ISETP.LE.AND P0, PT, R0, UR4, PT ;  /* 0x0000000400007c0c */ /* 0x001fda000bf03270 */
[----:B------:R-:W-:Y:S05]  /*0040*/  @P0 EXIT ;  /* 0x000000000000094d */ /* 0x000fea0003800000 */
[----:B------:R-:W0:Y:S01]  /*0050*/  S2R R7, SR_TID.X ;  /* 0x0000000000077919 */ /* 0x000e220000002100 */
[----:B------:R-:W1:Y:S01]  /*0060*/  LDCU UR12, c[0x0][0x3a4] ;  /* 0x00007480ff0c77ac */ /* 0x000e620008000800 */
[----:B------:R-:W-:Y:S01]  /*0070*/  BSSY.RECONVERGENT B0, `(.L_x_0) ;  /* 0x000001a000007945 */ /* 0x000fe20003800200 */
[----:B------:R-:W-:Y:S01]  /*0080*/  IMAD.MOV.U32 R0, RZ, RZ, RZ ;  /* 0x000000ffff007224 */ /* 0x000fe200078e00ff */
[----:B------:R-:W2:Y:S01]  /*0090*/  LDCU.64 UR8, c[0x0][0x380] ;  /* 0x00007000ff0877ac */ /* 0x000ea20008000a00 */
[----:B------:R-:W-:Y:S01]  /*00a0*/  IMAD.MOV.U32 R6, RZ, RZ, RZ ;  /* 0x000000ffff067224 */ /* 0x000fe200078e00ff */
[----:B------:R-:W3:Y:S01]  /*00b0*/  LDCU UR7, c[0x0][0x360] ;  /* 0x00006c00ff0777ac */ /* 0x000ee20008000800 */
[----:B-1----:R-:W-:Y:S02]  /*00c0*/  USHF.R.S32.HI UR5, URZ, 0x1f, UR12 ;  /* 0x0000001fff057899 */ /* 0x002fe4000801140c */
[----:B------:R-:W-:-:S04]  /*00d0*/  UIMAD.WIDE.U32 UR10, UR4, UR12, URZ ;  /* 0x0000000c040a72a5 */ /* 0x000fc8000f8e00ff */
[----:B------:R-:W-:Y:S02]  /*00e0*/  UIMAD UR6, UR4, UR5, UR11 ;  /* 0x00000005040672a4 */ /* 0x000fe4000f8e020b */
[----:B--2---:R-:W-:-:S04]  /*00f0*/  ULEA UR4, UP0, UR10, UR8, 0x1 ;  /* 0x000000080a047291 */ /* 0x004fc8000f8008ff */
[----:B------:R-:W-:Y:S01]  /*0100*/  ULEA.HI.X UR5, UR10, UR9, UR6, 0x1, UP0 ;  /* 0x000000090a057291 */ /* 0x000fe200080f0c06 */
[----:B0-----:R-:W-:Y:S01]  /*0110*/  ISETP.GE.AND P0, PT, R7, UR12, PT ;  /* 0x0000000c07007c0c */ /* 0x001fe2000bf06270 */
[----:B------:R-:W-:Y:S01]  /*0120*/  IMAD.U32 R4, RZ, RZ, UR4 ;  /* 0x00000004ff047e24 */ /* 0x000fe2000f8e00ff */
[----:B------:R-:W0:Y:S03]  /*0130*/  LDCU.64 UR8, c[0x0][0x358] ;  /* 0x00006b00ff0877ac */ /* 0x000e260008000a00 */
[----:B------:R-:W-:-:S08]  /*0140*/  IMAD.U32 R5, RZ, RZ, UR5 ;  /* 0x00000005ff057e24 */ /* 0x000fd0000f8e00ff */
[----:B---3--:R-:W-:Y:S05]  /*0150*/  @P0 BRA `(.L_x_1) ;  /* 0x00000000002c0947 */ /* 0x008fea0003800000 */
[----:B------:R-:W-:Y:S01]  /*0160*/  IMAD.MOV.U32 R6, RZ, RZ, RZ ;  /* 0x000000ffff067224 */ /* 0x000fe200078e00ff */
[----:B------:R-:W-:Y:S01]  /*0170*/  MOV R9, R7 ;  /* 0x0000000700097202 */ /* 0x000fe20000000f00 */
[----:B------:R-:W-:-:S07]  /*0180*/  IMAD.MOV.U32 R0, RZ, RZ, RZ ;  /* 0x000000ffff007224 */ /* 0x000fce00078e00ff */
.L_x_2:
[----:B------:R-:W-:-:S06]  /*0190*/  IMAD.WIDE R2, R9, 0x2, R4 ;  /* 0x0000000209027825 */ /* 0x000fcc00078e0204 */
[----:B0-----:R-:W2:Y:S01]  /*01a0*/  LDG.E.U16.CONSTANT R2, desc[UR8][R2.64] ;  /* 0x0000000802027981 */ /* 0x001ea2000c1e9500 */
[----:B------:R-:W-:-:S05]  /*01b0*/  VIADD R9, R9, UR7 ;  /* 0x0000000709097c36 */ /* 0x000fca0008000000 */
[----:B------:R-:W-:Y:S01]  /*01c0*/  ISETP.GE.AND P0, PT, R9, UR12, PT ;  /* 0x0000000c09007c0c */ /* 0x000fe2000bf06270 */
[----:B--2---:R-:W-:-:S05]  /*01d0*/  HADD2.F32 R11, -RZ, R2.H0_H0 ;  /* 0x20000002ff0b7230 */ /* 0x004fca0000004100 */
[C---:B------:R-:W-:Y:S01]  /*01e0*/  FADD R0, R11.reuse, R0 ;  /* 0x000000000b007221 */ /* 0x040fe20000000000 */
[----:B------:R-:W-:-:S06]  /*01f0*/  FFMA R6, R11, R11, R6 ;  /* 0x0000000b0b067223 */ /* 0x000fcc0000000006 */
[----:B------:R-:W-:Y:S05]  /*0200*/  @!P0 BRA `(.L_x_2) ;  /* 0xfffffffc00e08947 */ /* 0x000fea000383ffff */
.L_x_1:
[----:B0-----:R-:W-:Y:S05]  /*0210*/  BSYNC.RECONVERGENT B0 ;  /* 0x0000000000007941 */ /* 0x001fea0003800200 */
.L_x_0:
[----:B------:R-:W0:Y:S01]  /*0220*/  S2UR UR5, SR_CgaCtaId ;  /* 0x00000000000579c3 */ /* 0x000e220000008800 */
[----:B------:R-:W-:Y:S01]  /*0230*/  UMOV UR4, 0x400 ;  /* 0x0000040000047882 */ /* 0x000fe20000000000 */
[----:B------:R-:W-:Y:S02]  /*0240*/  UISETP.GE.U32.AND UP0, UPT, UR7, 0x2, UPT ;  /* 0x000000020700788c */ /* 0x000fe4000bf06070 */
[----:B0-----:R-:W-:-:S06]  /*0250*/  ULEA UR4, UR5, UR4, 0x18 ;  /* 0x0000000405047291 */ /* 0x001fcc000f8ec0ff */
[----:B------:R-:W-:-:S05]  /*0260*/  LEA R9, R7, UR4, 0x2 ;  /* 0x0000000407097c11 */ /* 0x000fca000f8e10ff */
[----:B------:R0:W-:Y:S01]  /*0270*/  STS [R9], R0 ;  /* 0x0000000009007388 */ /* 0x0001e20000000800 */
[----:B------:R-:W-:Y:S06]  /*0280*/  BAR.SYNC.DEFER_BLOCKING 0x0 ;  /* 0x0000000000007b1d */ /* 0x000fec0000010000 */
[----:B------:R-:W-:Y:S05]  /*0290*/  BRA.U !UP0, `(.L_x_3) ;  /* 0x0000000108307547 */ /* 0x000fea000b800000 */
[----:B0-----:R-:W-:-:S07]  /*02a0*/  IMAD.U32 R0, RZ, RZ, UR7 ;  /* 0x00000007ff007e24 */ /* 0x001fce000f8e00ff */
.L_x_4:
[----:B------:R-:W-:-:S04]  /*02b0*/  SHF.R.U32.HI R8, RZ, 0x1, R0 ;  /* 0x00000001ff087819 */ /* 0x000fc80000011600 */
[----:B------:R-:W-:-:S13]  /*02c0*/  ISETP.GE.U32.AND P0, PT, R7, R8, PT ;  /* 0x000000080700720c */ /* 0x000fda0003f06070 */
[----:B------:R-:W-:Y:S01]  /*02d0*/  @!P0 IMAD R2, R8, 0x4, R9 ;  /* 0x0000000408028824 */ /* 0x000fe200078e0209 */
[----:B------:R-:W-:Y:S05]  /*02e0*/  @!P0 LDS R3, [R9] ;  /* 0x0000000009038984 */ /* 0x000fea0000000800 */
[----:B------:R-:W0:Y:S02]  /*02f0*/  @!P0 LDS R2, [R2] ;  /* 0x0000000002028984 */ /* 0x000e240000000800 */
[----:B0-----:R-:W-:-:S05]  /*0300*/  @!P0 FADD R3, R2, R3 ;  /* 0x0000000302038221 */ /* 0x001fca0000000000 */
[----:B------:R1:W-:Y:S01]  /*0310*/  @!P0 STS [R9], R3 ;  /* 0x0000000309008388 */ /* 0x0003e20000000800 */
[----:B------:R-:W-:Y:S01]  /*0320*/  BAR.SYNC.DEFER_BLOCKING 0x0 ;  /* 0x0000000000007b1d */ /* 0x000fe20000010000 */
[----:B------:R-:W-:Y:S02]  /*0330*/  ISETP.GT.U32.AND P0, PT, R0, 0x3, PT ;  /* 0x000000030000780c */ /* 0x000fe40003f04070 */
[----:B------:R-:W-:-:S11]  /*0340*/  MOV R0, R8 ;  /* 0x0000000800007202 */ /* 0x000fd60000000f00 */
[----:B-1----:R-:W-:Y:S05]  /*0350*/  @P0 BRA `(.L_x_4) ;  /* 0xfffffffc00d40947 */ /* 0x002fea000383ffff */
.L_x_3:
[----:B------:R-:W1:Y:S01]  /*0360*/  S2UR UR5, SR_CgaCtaId ;  /* 0x00000000000579c3 */ /* 0x000e620000008800 */
[----:B------:R-:W-:Y:S01]  /*0370*/  UMOV UR4, 0x400 ;  /* 0x0000040000047882 */ /* 0x000fe20000000000 */
[----:B------:R-:W-:Y:S02]  /*0380*/  UISETP.GE.U32.AND UP0, UPT, UR7, 0x2, UPT ;  /* 0x000000020700788c */ /* 0x000fe4000bf06070 */
[----:B-1----:R-:W-:-:S09]  /*0390*/  ULEA UR4, UR5, UR4, 0x18 ;  /* 0x0000000405047291 */ /* 0x002fd2000f8ec0ff */
[----:B------:R-:W1:Y:S01]  /*03a0*/  LDS R2, [UR4] ;  /* 0x00000004ff027984 */ /* 0x000e620008000800 */
[----:B------:R-:W-:Y:S06]  /*03b0*/  BAR.SYNC.DEFER_BLOCKING 0x0 ;  /* 0x0000000000007b1d */ /* 0x000fec0000010000 */
[----:B------:R2:W-:Y:S02]  /*03c0*/  STS [R9], R6 ;  /* 0x0000000609007388 */ /* 0x0005e40000000800 */
[----:B------:R-:W-:Y:S06]  /*03d0*/  BAR.SYNC.DEFER_BLOCKING 0x0 ;  /* 0x0000000000007b1d */ /* 0x000fec0000010000 */
[----:B------:R-:W-:Y:S05]  /*03e0*/  BRA.U !UP0, `(.L_x_5) ;  /* 0x0000000108307547 */ /* 0x000fea000b800000 */
[----:B0-----:R-:W-:-:S07]  /*03f0*/  IMAD.U32 R0, RZ, RZ, UR7 ;  /* 0x00000007ff007e24 */ /* 0x001fce000f8e00ff */
.L_x_6:
[----:B------:R-:W-:-:S04]  /*0400*/  SHF.R.U32.HI R8, RZ, 0x1, R0 ;  /* 0x00000001ff087819 */ /* 0x000fc80000011600 */
[----:B------:R-:W-:-:S13]  /*0410*/  ISETP.GE.U32.AND P0, PT, R7, R8, PT ;  /* 0x000000080700720c */ /* 0x000fda0003f06070 */
[----:B------:R-:W-:Y:S01]  /*0420*/  @!P0 IMAD R3, R8, 0x4, R9 ;  /* 0x0000000408038824 */ /* 0x000fe200078e0209 */
[----:B--2---:R-:W-:Y:S05]  /*0430*/  @!P0 LDS R6, [R9] ;  /* 0x0000000009068984 */ /* 0x004fea0000000800 */
[----:B------:R-:W0:Y:S02]  /*0440*/  @!P0 LDS R3, [R3] ;  /* 0x0000000003038984 */ /* 0x000e240000000800 */
[----:B0-----:R-:W-:-:S05]  /*0450*/  @!P0 FADD R6, R3, R6 ;  /* 0x0000000603068221 */ /* 0x001fca0000000000 */
[----:B------:R3:W-:Y:S01]  /*0460*/  @!P0 STS [R9], R6 ;  /* 0x0000000609008388 */ /* 0x0007e20000000800 */
[----:B------:R-:W-:Y:S01]  /*0470*/  BAR.SYNC.DEFER_BLOCKING 0x0 ;  /* 0x0000000000007b1d */ /* 0x000fe20000010000 */
[----:B------:R-:W-:Y:S01]  /*0480*/  ISETP.GT.U32.AND P0, PT, R0, 0x3, PT ;  /* 0x000000030000780c */ /* 0x000fe20003f04070 */
[----:B------:R-:W-:-:S12]  /*0490*/  IMAD.MOV.U32 R0, RZ, RZ, R8 ;  /* 0x000000ffff007224 */ /* 0x000fd800078e0008 */
[----:B---3--:R-:W-:Y:S05]  /*04a0*/  @P0 BRA `(.L_x_6) ;  /* 0xfffffffc00d40947 */ /* 0x008fea000383ffff */
.L_x_5:
[----:B------:R-:W3:Y:S01]  /*04b0*/  LDCU UR12, c[0x0][0x3a4] ;  /* 0x00007480ff0c77ac */ /* 0x000ee20008000800 */
[----:B------:R-:W4:Y:S01]  /*04c0*/  S2UR UR5, SR_CgaCtaId ;  /* 0x00000000000579c3 */ /* 0x000f220000008800 */
[----:B------:R-:W-:Y:S01]  /*04d0*/  UMOV UR4, 0x400 ;  /* 0x0000040000047882 */ /* 0x000fe20000000000 */
[----:B---3--:R-:W-:Y:S02]  /*04e0*/  I2FP.F32.S32 R3, UR12 ;  /* 0x0000000c00037c45 */ /* 0x008fe40008201400 */
[----:B------:R-:W-:Y:S02]  /*04f0*/  ISETP.GE.AND P2, PT, R7, UR12, PT ;  /* 0x0000000c07007c0c */ /* 0x000fe4000bf46270 */
[----:B--2---:R-:W2:Y:S01]  /*0500*/  MUFU.RCP R6, R3 ;  /* 0x0000000300067308 */ /* 0x004ea20000001000 */
[----:B----4-:R-:W-:-:S07]  /*0510*/  ULEA UR4, UR5, UR4, 0x18 ;  /* 0x0000000405047291 */ /* 0x010fce000f8ec0ff */
[----:B-1----:R-:W1:Y:S02]  /*0520*/  FCHK P0, R2, R3 ;  /* 0x0000000302007302 */ /* 0x002e640000000000 */
[----:B0-----:R-:W0:Y:S01]  /*0530*/  LDS R0, [UR4] ;  /* 0x00000004ff007984 */ /* 0x001e220008000800 */
[----:B--2---:R-:W-:-:S04]  /*0540*/  FFMA R9, -R3, R6, 1 ;  /* 0x3f80000003097423 */ /* 0x004fc80000000106 */
[----:B------:R-:W-:-:S04]  /*0550*/  FFMA R9, R6, R9, R6 ;  /* 0x0000000906097223 */ /* 0x000fc80000000006 */
[----:B------:R-:W-:-:S04]  /*0560*/  FFMA R6, R2, R9, RZ ;  /* 0x0000000902067223 */ /* 0x000fc800000000ff */
[----:B------:R-:W-:-:S04]  /*0570*/  FFMA R8, -R3, R6, R2 ;  /* 0x0000000603087223 */ /* 0x000fc80000000102 */
[----:B------:R-:W-:Y:S01]  /*0580*/  FFMA R6, R9, R8, R6 ;  /* 0x0000000809067223 */ /* 0x000fe20000000006 */
[----:B------:R-:W-:Y:S06]  /*0590*/  BAR.SYNC.DEFER_BLOCKING 0x0 ;  /* 0x0000000000007b1d */ /* 0x000fec0000010000 */
[----:B-1----:R-:W-:Y:S05]  /*05a0*/  @!P0 BRA `(.L_x_7) ;  /* 0x00000000000c8947 */ /* 0x002fea0003800000 */
[----:B------:R-:W-:-:S07]  /*05b0*/  MOV R8, 0x5d0 ;  /* 0x000005d000087802 */ /* 0x000fce0000000f00 */
[----:B0-----:R-:W-:Y:S05]  /*05c0*/  CALL.REL.NOINC `($__internal_0_$__cuda_sm3x_div_rn_noftz_f32_slowpath) ;  /* 0x0000000400e87944 */ /* 0x001fea0003c00000 */
[----:B------:R-:W-:-:S07]  /*05d0*/  IMAD.MOV.U32 R6, RZ, RZ, R2 ;  /* 0x000000ffff067224 */ /* 0x000fce00078e0002 */
.L_x_7:
[----:B------:R-:W1:Y:S08]  /*05e0*/  MUFU.RCP R2, R3 ;  /* 0x0000000300027308 */ /* 0x000e700000001000 */
[----:B0-----:R-:W0:Y:S01]  /*05f0*/  FCHK P0, R0, R3 ;  /* 0x0000000300007302 */ /* 0x001e220000000000 */
[----:B-1----:R-:W-:-:S04]  /*0600*/  FFMA R9, -R3, R2, 1 ;  /* 0x3f80000003097423 */ /* 0x002fc80000000102 */
[----:B------:R-:W-:-:S04]  /*0610*/  FFMA R11, R2, R9, R2 ;  /* 0x00000009020b7223 */ /* 0x000fc80000000002 */
[----:B------:R-:W-:-:S04]  /*0620*/  FFMA R2, R0, R11, RZ ;  /* 0x0000000b00027223 */ /* 0x000fc800000000ff */
[----:B------:R-:W-:-:S04]  /*0630*/  FFMA R9, -R3, R2, R0 ;  /* 0x0000000203097223 */ /* 0x000fc80000000100 */
[----:B------:R-:W-:Y:S01]  /*0640*/  FFMA R9, R11, R9, R2 ;  /* 0x000000090b097223 */ /* 0x000fe20000000002 */
[----:B0-----:R-:W-:Y:S06]  /*0650*/  @!P0 BRA `(.L_x_8) ;  /* 0x0000000000108947 */ /* 0x001fec0003800000 */
[----:B------:R-:W-:Y:S02]  /*0660*/  MOV R2, R0 ;  /* 0x0000000000027202 */ /* 0x000fe40000000f00 */
[----:B------:R-:W-:-:S07]  /*0670*/  MOV R8, 0x690 ;  /* 0x0000069000087802 */ /* 0x000fce0000000f00 */
[----:B------:R-:W-:Y:S05]  /*0680*/  CALL.REL.NOINC `($__internal_0_$__cuda_sm3x_div_rn_noftz_f32_slowpath) ;  /* 0x0000000400b87944 */ /* 0x000fea0003c00000 */
[----:B------:R-:W-:-:S07]  /*0690*/  IMAD.MOV.U32 R9, RZ, RZ, R2 ;  /* 0x000000ffff097224 */ /* 0x000fce00078e0002 */
.L_x_8:
[----:B------:R-:W0:Y:S01]  /*06a0*/  LDCU UR21, c[0x0][0x3a4] ;  /* 0x00007480ff1577ac */ /* 0x000e220008000800 */
[----:B------:R-:W-:Y:S01]  /*06b0*/  BSSY.RECONVERGENT B0, `(.L_x_9) ;  /* 0x0000069000007945 */ /* 0x000fe20003800200 */
[----:B------:R-:W1:Y:S01]  /*06c0*/  LDCU UR14, c[0x0][0x3a4] ;  /* 0x00007480ff0e77ac */ /* 0x000e620008000800 */
[----:B------:R-:W2:Y:S01]  /*06d0*/  LDCU UR20, c[0x0][0x3a4] ;  /* 0x00007480ff1477ac */ /* 0x000ea20008000800 */
[----:B------:R-:W3:Y:S01]  /*06e0*/  LDCU UR15, c[0x0][0x3a4] ;  /* 0x00007480ff0f77ac */ /* 0x000ee20008000800 */
[----:B------:R-:W4:Y:S01]  /*06f0*/  LDCU.64 UR12, c[0x0][0x388] ;  /* 0x00007100ff0c77ac */ /* 0x000f220008000a00 */
[----:B------:R-:W0:Y:S01]  /*0700*/  LDCU.64 UR16, c[0x0][0x388] ;  /* 0x00007100ff1077ac */ /* 0x000e220008000a00 */
[----:B------:R-:W0:Y:S01]  /*0710*/  LDCU.64 UR18, c[0x0][0x388] ;  /* 0x00007100ff1277ac */ /* 0x000e220008000a00 */
[----:B------:R-:W0:Y:S01]  /*0720*/  LDCU.64 UR22, c[0x0][0x388] ;  /* 0x00007100ff1677ac */ /* 0x000e220008000a00 */
[----:B------:R-:W-:Y:S05]  /*0730*/  @P2 BRA `(.L_x_10) ;  /* 0x0000000400802947 */ /* 0x000fea0003800000 */
[----:B------:R-:W-:Y:S01]  /*0740*/  FFMA R9, -R6, R6, R9 ;  /* 0x0000000606097223 */ /* 0x000fe20000000109 */
[----:B------:R-:W5:Y:S04]  /*0750*/  LDCU.64 UR4, c[0x0][0x390] ;  /* 0x00007200ff0477ac */ /* 0x000f680008000a00 */
[----:B------:R-:W-:-:S05]  /*0760*/  FMNMX R9, RZ, R9, !PT ;  /* 0x00000009ff097209 */ /* 0x000fca0007800000 */
[----:B------:R-:W-:-:S05]  /*0770*/  FADD R9, R9, 9.9999997473787516356e-06 ;  /* 0x3727c5ac09097421 */ /* 0x000fca0000000000 */
[----:B------:R-:W-:Y:S01]  /*0780*/  FSETP.GEU.AND P0, PT, |R9|, 1.175494350822287508e-38, PT ;  /* 0x008000000900780b */ /* 0x000fe20003f0e200 */
[----:B-----5:R-:W-:-:S04]  /*0790*/  UISETP.NE.U32.AND UP0, UPT, UR4, URZ, UPT ;  /* 0x000000ff0400728c */ /* 0x020fc8000bf05070 */
[----:B------:R-:W-:-:S08]  /*07a0*/  UISETP.NE.AND.EX UP0, UPT, UR5, URZ, UPT, UP0 ;  /* 0x000000ff0500728c */ /* 0x000fd0000bf05300 */
[----:B------:R-:W-:-:S04]  /*07b0*/  @!P0 FMUL R9, R9, 16777216 ;  /* 0x4b80000009098820 */ /* 0x000fc80000400000 */
[----:B------:R-:W5:Y:S02]  /*07c0*/  MUFU.RSQ R0, R9 ;  /* 0x0000000900007308 */ /* 0x000f640000001400 */
[----:B-----5:R-:W-:Y:S01]  /*07d0*/  @!P0 FMUL R0, R0, 4096 ;  /* 0x4580000000008820 */ /* 0x020fe20000400000 */
[----:B------:R-:W-:Y:S06]  /*07e0*/  BRA.U UP0, `(.L_x_11) ;  /* 0x0000000100987547 */ /* 0x000fec000b800000 */
[----:B------:R-:W5:Y:S01]  /*07f0*/  LDCU.64 UR4, c[0x0][0x398] ;  /* 0x00007300ff0477ac */ /* 0x000f620008000a00 */
[----:B------:R-:W0:Y:S01]  /*0800*/  LDC.64 R2, c[0x0][0x398] ;  /* 0x0000e600ff027b82 */ /* 0x000e220000000a00 */
[----:B-----5:R-:W-:-:S04]  /*0810*/  UISETP.NE.U32.AND UP0, UPT, UR4, URZ, UPT ;  /* 0x000000ff0400728c */ /* 0x020fc8000bf05070 */
[----:B------:R-:W-:-:S09]  /*0820*/  UISETP.NE.AND.EX UP0, UPT, UR5, URZ, UPT, UP0 ;  /* 0x000000ff0500728c */ /* 0x000fd2000bf05300 */
[----:B------:R-:W-:Y:S05]  /*0830*/  BRA.U !UP0, `(.L_x_12) ;  /* 0x0000000108487547 */ /* 0x000fea000b800000 */
.L_x_13:
[----:B0-----:R-:W-:-:S04]  /*0840*/  IMAD.WIDE R8, R7, 0x2, R4 ;  /* 0x0000000207087825 */ /* 0x001fc800078e0204 */
[C---:B0-----:R-:W-:Y:S02]  /*0850*/  IMAD.WIDE R10, R7.reuse, 0x2, R2 ;  /* 0x00000002070a7825 */ /* 0x041fe400078e0202 */
[----:B------:R-:W5:Y:S04]  /*0860*/  LDG.E.U16.CONSTANT R8, desc[UR8][R8.64] ;  /* 0x0000000808087981 */ /* 0x000f68000c1e9500 */
[----:B------:R-:W2:Y:S01]  /*0870*/  LDG.E.U16.CONSTANT R10, desc[UR8][R10.64] ;  /* 0x000000080a0a7981 */ /* 0x000ea2000c1e9500 */
[----:B------:R-:W-:Y:S01]  /*0880*/  IADD3 R14, P0, PT, R7, UR10, RZ ;  /* 0x0000000a070e7c10 */ /* 0x000fe2000ff1e0ff */
[----:B-----5:R-:W-:Y:S02]  /*0890*/  HADD2.F32 R13, -RZ, R8.H0_H0 ;  /* 0x20000008ff0d7230 */ /* 0x020fe40000004100 */
[----:B--2---:R-:W-:-:S03]  /*08a0*/  HADD2.F32 R15, -RZ, R10.H0_H0 ;  /* 0x2000000aff0f7230 */ /* 0x004fc60000004100 */
[----:B------:R-:W-:-:S04]  /*08b0*/  FADD R13, R13, -R6 ;  /* 0x800000060d0d7221 */ /* 0x000fc80000000000 */
[----:B------:R-:W-:Y:S01]  /*08c0*/  FFMA R13, R0, R13, R15 ;  /* 0x0000000d000d7223 */ /* 0x000fe2000000000f */
[C---:B------:R-:W-:Y:S01]  /*08d0*/  LEA.HI.X.SX32 R15, R7.reuse, UR6, 0x1, P0 ;  /* 0x00000006070f7c11 */ /* 0x040fe200080f0eff */
[----:B------:R-:W-:Y:S01]  /*08e0*/  VIADD R7, R7, UR7 ;  /* 0x0000000707077c36 */ /* 0x000fe20008000000 */
[C---:B----4-:R-:W-:Y:S02]  /*08f0*/  LEA R12, P0, R14.reuse, UR12, 0x1 ;  /* 0x0000000c0e0c7c11 */ /* 0x050fe4000f8008ff */
[----:B------:R-:W-:Y:S02]  /*0900*/  F2FP.F16.F32.PACK_AB R9, RZ, R13 ;  /* 0x0000000dff09723e */ /* 0x000fe400000000ff */
[----:B------:R-:W-:Y:S02]  /*0910*/  LEA.HI.X R13, R14, UR13, R15, 0x1, P0 ;  /* 0x0000000d0e0d7c11 */ /* 0x000fe400080f0c0f */
[----:B-1----:R-:W-:-:S03]  /*0920*/  ISETP.GE.AND P0, PT, R7, UR14, PT ;  /* 0x0000000e07007c0c */ /* 0x002fc6000bf06270 */
[----:B------:R0:W-:Y:S10]  /*0930*/  STG.E.U16 desc[UR8][R12.64], R9 ;  /* 0x000000090c007986 */ /* 0x0001f4000c101508 */
[----:B------:R-:W-:Y:S05]  /*0940*/  @!P0 BRA `(.L_x_13) ;  /* 0xfffffffc00bc8947 */ /* 0x000fea000383ffff */
[----:B------:R-:W-:Y:S05]  /*0950*/  BRA `(.L_x_10) ;  /* 0x0000000000f87947 */ /* 0x000fea0003800000 */
.L_x_12:
[----:B0-----:R-:W-:-:S06]  /*0960*/  IMAD.WIDE R2, R7, 0x2, R4 ;  /* 0x0000000207027825 */ /* 0x001fcc00078e0204 */
[----:B------:R-:W5:Y:S01]  /*0970*/  LDG.E.U16.CONSTANT R2, desc[UR8][R2.64] ;  /* 0x0000000802027981 */ /* 0x000f62000c1e9500 */
[----:B------:R-:W-:-:S04]  /*0980*/  IADD3 R10, P0, PT, R7, UR10, RZ ;  /* 0x0000000a070a7c10 */ /* 0x000fc8000ff1e0ff */
[C---:B------:R-:W-:Y:S01]  /*0990*/  LEA.HI.X.SX32 R11, R7.reuse, UR6, 0x1, P0 ;  /* 0x00000006070b7c11 */ /* 0x040fe200080f0eff */
[----:B------:R-:W-:Y:S01]  /*09a0*/  VIADD R7, R7, UR7 ;  /* 0x0000000707077c36 */ /* 0x000fe20008000000 */
[----:B------:R-:W-:Y:S01]  /*09b0*/  LEA R8, P0, R10, UR16, 0x1 ;  /* 0x000000100a087c11 */ /* 0x000fe2000f8008ff */
[----:B-----5:R-:W-:-:S05]  /*09c0*/  HADD2.F32 R9, -RZ, R2.H0_H0 ;  /* 0x20000002ff097230 */ /* 0x020fca0000004100 */
[----:B------:R-:W-:-:S04]  /*09d0*/  FADD R9, R9, -R6 ;  /* 0x8000000609097221 */ /* 0x000fc80000000000 */
[----:B------:R-:W-:-:S05]  /*09e0*/  FMUL R9, R0, R9 ;  /* 0x0000000900097220 */ /* 0x000fca0000400000 */
[----:B------:R-:W-:Y:S02]  /*09f0*/  F2FP.F16.F32.PACK_AB R3, RZ, R9 ;  /* 0x00000009ff03723e */ /* 0x000fe400000000ff */
[----:B------:R-:W-:Y:S02]  /*0a00*/  LEA.HI.X R9, R10, UR17, R11, 0x1, P0 ;  /* 0x000000110a097c11 */ /* 0x000fe400080f0c0b */
[----:B---3--:R-:W-:-:S03]  /*0a10*/  ISETP.GE.AND P0, PT, R7, UR15, PT ;  /* 0x0000000f07007c0c */ /* 0x008fc6000bf06270 */
[----:B------:R0:W-:Y:S10]  /*0a20*/  STG.E.U16 desc[UR8][R8.64], R3 ;  /* 0x0000000308007986 */ /* 0x0001f4000c101508 */
[----:B------:R-:W-:Y:S05]  /*0a30*/  @!P0 BRA `(.L_x_12) ;  /* 0xfffffffc00c88947 */ /* 0x000fea000383ffff */
[----:B------:R-:W-:Y:S05]  /*0a40*/  BRA `(.L_x_10) ;  /* 0x0000000000bc7947 */ /* 0x000fea0003800000 */
.L_x_11:
[----:B------:R-:W5:Y:S01]  /*0a50*/  LDCU.64 UR4, c[0x0][0x398] ;  /* 0x00007300ff0477ac */ /* 0x000f620008000a00 */
[----:B------:R-:W0:Y:S08]  /*0a60*/  LDC.64 R10, c[0x0][0x390] ;  /* 0x0000e400ff0a7b82 */ /* 0x000e300000000a00 */
[----:B------:R-:W0:Y:S08]  /*0a70*/  LDC.64 R8, c[0x0][0x390] ;  /* 0x0000e400ff087b82 */ /* 0x000e300000000a00 */
[----:B------:R-:W0:Y:S01]  /*0a80*/  LDC.64 R2, c[0x0][0x398] ;  /* 0x0000e600ff027b82 */ /* 0x000e220000000a00 */
[----:B-----5:R-:W-:-:S04]  /*0a90*/  UISETP.NE.U32.AND UP0, UPT, UR4, URZ, UPT ;  /* 0x000000ff0400728c */ /* 0x020fc8000bf05070 */
[----:B------:R-:W-:-:S09]  /*0aa0*/  UISETP.NE.AND.EX UP0, UPT, UR5, URZ, UPT, UP0 ;  /* 0x000000ff0500728c */ /* 0x000fd2000bf05300 */
[----:B------:R-:W-:Y:S05]  /*0ab0*/  BRA.U !UP0, `(.L_x_14) ;  /* 0x0000000108587547 */ /* 0x000fea000b800000 */
.L_x_15:
[----:B0-----:R-:W-:-:S04]  /*0ac0*/  IMAD.WIDE R12, R7, 0x2, R4 ;  /* 0x00000002070c7825 */ /* 0x001fc800078e0204 */
[C---:B0-----:R-:W-:Y:S02]  /*0ad0*/  IMAD.WIDE R10, R7.reuse, 0x2, R8 ;  /* 0x00000002070a7825 */ /* 0x041fe400078e0208 */
[----:B------:R-:W5:Y:S02]  /*0ae0*/  LDG.E.U16.CONSTANT R12, desc[UR8][R12.64] ;  /* 0x000000080c0c7981 */ /* 0x000f64000c1e9500 */
[C---:B------:R-:W-:Y:S02]  /*0af0*/  IMAD.WIDE R14, R7.reuse, 0x2, R2 ;  /* 0x00000002070e7825 */ /* 0x040fe400078e0202 */
[----:B------:R-:W2:Y:S04]  /*0b00*/  LDG.E.U16.CONSTANT R10, desc[UR8][R10.64] ;  /* 0x000000080a0a7981 */ /* 0x000ea8000c1e9500 */
[----:B------:R-:W3:Y:S01]  /*0b10*/  LDG.E.U16.CONSTANT R14, desc[UR8][R14.64] ;  /* 0x000000080e0e7981 */ /* 0x000ee2000c1e9500 */
[----:B------:R-:W-:Y:S01]  /*0b20*/  IADD3 R19, P0, PT, R7, UR10, RZ ;  /* 0x0000000a07137c10 */ /* 0x000fe2000ff1e0ff */
[----:B-----5:R-:W-:-:S02]  /*0b30*/  HADD2.F32 R17, -RZ, R12.H0_H0 ;  /* 0x2000000cff117230 */ /* 0x020fc40000004100 */
[----:B--2---:R-:W-:-:S03]  /*0b40*/  HADD2.F32 R16, -RZ, R10.H0_H0 ;  /* 0x2000000aff107230 */ /* 0x004fc60000004100 */
[----:B------:R-:W-:Y:S01]  /*0b50*/  FADD R17, R17, -R6 ;  /* 0x8000000611117221 */ /* 0x000fe20000000000 */
[----:B---3--:R-:W-:-:S03]  /*0b60*/  HADD2.F32 R18, -RZ, R14.H0_H0 ;  /* 0x2000000eff127230 */ /* 0x008fc60000004100 */
[----:B------:R-:W-:-:S04]  /*0b70*/  FMUL R17, R0, R17 ;  /* 0x0000001100117220 */ /* 0x000fc80000400000 */
[----:B------:R-:W-:Y:S01]  /*0b80*/  FFMA R16, R17, R16, R18 ;  /* 0x0000001011107223 */ /* 0x000fe20000000012 */
[C---:B------:R-:W-:Y:S01]  /*0b90*/  LEA.HI.X.SX32 R18, R7.reuse, UR6, 0x1, P0 ;  /* 0x0000000607127c11 */ /* 0x040fe200080f0eff */
[----:B------:R-:W-:Y:S01]  /*0ba0*/  VIADD R7, R7, UR7 ;  /* 0x0000000707077c36 */ /* 0x000fe20008000000 */
[C---:B------:R-:W-:Y:S02]  /*0bb0*/  LEA R12, P0, R19.reuse, UR18, 0x1 ;  /* 0x00000012130c7c11 */ /* 0x040fe4000f8008ff */
[----:B------:R-:W-:Y:S02]  /*0bc0*/  F2FP.F16.F32.PACK_AB R16, RZ, R16 ;  /* 0x00000010ff10723e */ /* 0x000fe400000000ff */
[----:B------:R-:W-:Y:S02]  /*0bd0*/  LEA.HI.X R13, R19, UR19, R18, 0x1, P0 ;  /* 0x00000013130d7c11 */ /* 0x000fe400080f0c12 */
[----:B------:R-:W-:-:S03]  /*0be0*/  ISETP.GE.AND P0, PT, R7, UR20, PT ;  /* 0x0000001407007c0c */ /* 0x000fc6000bf06270 */
[----:B------:R0:W-:Y:S10]  /*0bf0*/  STG.E.U16 desc[UR8][R12.64], R16 ;  /* 0x000000100c007986 */ /* 0x0001f4000c101508 */
[----:B------:R-:W-:Y:S05]  /*0c00*/  @!P0 BRA `(.L_x_15) ;  /* 0xfffffffc00ac8947 */ /* 0x000fea000383ffff */
[----:B------:R-:W-:Y:S05]  /*0c10*/  BRA `(.L_x_10) ;  /* 0x0000000000487947 */ /* 0x000fea0003800000 */
.L_x_14:
[----:B0-----:R-:W-:-:S04]  /*0c20*/  IMAD.WIDE R2, R7, 0x2, R4 ;  /* 0x0000000207027825 */ /* 0x001fc800078e0204 */
[C---:B------:R-:W-:Y:S02]  /*0c30*/  IMAD.WIDE R8, R7.reuse, 0x2, R10 ;  /* 0x0000000207087825 */ /* 0x040fe400078e020a */
[----:B------:R-:W5:Y:S04]  /*0c40*/  LDG.E.U16.CONSTANT R2, desc[UR8][R2.64] ;  /* 0x0000000802027981 */ /* 0x000f68000c1e9500 */
[----:B------:R-:W2:Y:S01]  /*0c50*/  LDG.E.U16.CONSTANT R8, desc[UR8][R8.64] ;  /* 0x0000000808087981 */ /* 0x000ea2000c1e9500 */
[----:B------:R-:W-:-:S04]  /*0c60*/  IADD3 R14, P0, PT, R7, UR10, RZ ;  /* 0x0000000a070e7c10 */ /* 0x000fc8000ff1e0ff */
[C---:B------:R-:W-:Y:S02]  /*0c70*/  LEA.HI.X.SX32 R15, R7.reuse, UR6, 0x1, P0 ;  /* 0x00000006070f7c11 */ /* 0x040fe400080f0eff */
[----:B------:R-:W-:Y:S01]  /*0c80*/  IADD3 R7, PT, PT, R7, UR7, RZ ;  /* 0x0000000707077c10 */ /* 0x000fe2000fffe0ff */
[----:B-----5:R-:W-:Y:S02]  /*0c90*/  HADD2.F32 R13, -RZ, R2.H0_H0 ;  /* 0x20000002ff0d7230 */ /* 0x020fe40000004100 */
[----:B--2---:R-:W-:-:S03]  /*0ca0*/  HADD2.F32 R12, -RZ, R8.H0_H0 ;  /* 0x20000008ff0c7230 */ /* 0x004fc60000004100 */
[----:B------:R-:W-:-:S04]  /*0cb0*/  FADD R13, R13, -R6 ;  /* 0x800000060d0d7221 */ /* 0x000fc80000000000 */
[----:B------:R-:W-:-:S04]  /*0cc0*/  FMUL R13, R0, R13 ;  /* 0x0000000d000d7220 */ /* 0x000fc80000400000 */
[----:B------:R-:W-:Y:S01]  /*0cd0*/  FMUL R13, R13, R12 ;  /* 0x0000000c0d0d7220 */ /* 0x000fe20000400000 */
[----:B------:R-:W-:-:S04]  /*0ce0*/  LEA R12, P0, R14, UR22, 0x1 ;  /* 0x000000160e0c7c11 */ /* 0x000fc8000f8008ff */
[----:B------:R-:W-:Y:S02]  /*0cf0*/  F2FP.F16.F32.PACK_AB R2, RZ, R13 ;  /* 0x0000000dff02723e */ /* 0x000fe400000000ff */
[----:B------:R-:W-:Y:S02]  /*0d00*/  LEA.HI.X R13, R14, UR23, R15, 0x1, P0 ;  /* 0x000000170e0d7c11 */ /* 0x000fe400080f0c0f */
[----:B------:R-:W-:-:S03]  /*0d10*/  ISETP.GE.AND P0, PT, R7, UR21, PT ;  /* 0x0000001507007c0c */ /* 0x000fc6000bf06270 */
[----:B------:R0:W-:Y:S10]  /*0d20*/  STG.E.U16 desc[UR8][R12.64], R2 ;  /* 0x000000020c007986 */ /* 0x0001f4000c101508 */
[----:B------:R-:W-:Y:S05]  /*0d30*/  @!P0 BRA `(.L_x_14) ;  /* 0xfffffffc00b88947 */ /* 0x000fea000383ffff */
.L_x_10:
[----:B01234-:R-:W-:Y:S05]  /*0d40*/  BSYNC.RECONVERGENT B0 ;  /* 0x0000000000007941 */ /* 0x01ffea0003800200 */
.L_x_9:
[----:B------:R-:W-:Y:S06]  /*0d50*/  BAR.SYNC.DEFER_BLOCKING 0x0 ;  /* 0x0000000000007b1d */ /* 0x000fec0000010000 */
[----:B------:R-:W-:Y:S05]  /*0d60*/  EXIT ;  /* 0x000000000000794d */ /* 0x000fea0003800000 */
        .weak           $__internal_0_$__cuda_sm3x_div_rn_noftz_f32_slowpath
        .type           $__internal_0_$__cuda_sm3x_div_rn_noftz_f32_slowpath,@function
        .size           $__internal_0_$__cuda_sm3x_div_rn_noftz_f32_slowpath,(.L_x_110 - $__internal_0_$__cuda_sm3x_div_rn_noftz_f32_slowpath)
$__internal_0_$__cuda_sm3x_div_rn_noftz_f32_slowpath:
[--C-:B------:R-:W-:Y:S01]  /*0d70*/  SHF.R.U32.HI R10, RZ, 0x17, R3.reuse ;  /* 0x00000017ff0a7819 */ /* 0x100fe20000011603 */
[----:B------:R-:W-:Y:S01]  /*0d80*/  IMAD.MOV.U32 R11, RZ, RZ, R3 ;  /* 0x000000ffff0b7224 */ /* 0x000fe200078e0003 */
[----:B------:R-:W-:Y:S02]  /*0d90*/  SHF.R.U32.HI R9, RZ, 0x17, R2 ;  /* 0x00000017ff097819 */ /* 0x000fe40000011602 */
[----:B------:R-:W-:Y:S02]  /*0da0*/  LOP3.LUT R10, R10, 0xff, RZ, 0xc0, !PT ;  /* 0x000000ff0a0a7812 */ /* 0x000fe400078ec0ff */
[----:B------:R-:W-:-:S03]  /*0db0*/  LOP3.LUT R14, R9, 0xff, RZ, 0xc0, !PT ;  /* 0x000000ff090e7812 */ /* 0x000fc600078ec0ff */
[----:B------:R-:W-:Y:S02]  /*0dc0*/  VIADD R13, R10, 0xffffffff ;  /* 0xffffffff0a0d7836 */ /* 0x000fe40000000000 */
[----:B------:R-:W-:-:S03]  /*0dd0*/  VIADD R12, R14, 0xffffffff ;  /* 0xffffffff0e0c7836 */ /* 0x000fc60000000000 */
[----:B------:R-:W-:-:S04]  /*0de0*/  ISETP.GT.U32.AND P0, PT, R13, 0xfd, PT ;  /* 0x000000fd0d00780c */ /* 0x000fc80003f04070 */
[----:B------:R-:W-:-:S13]  /*0df0*/  ISETP.GT.U32.OR P0, PT, R12, 0xfd, P0 ;  /* 0x000000fd0c00780c */ /* 0x000fda0000704470 */
[----:B------:R-:W-:Y:S01]  /*0e00*/  @!P0 IMAD.MOV.U32 R9, RZ, RZ, RZ ;  /* 0x000000ffff098224 */ /* 0x000fe200078e00ff */
[----:B------:R-:W-:Y:S06]  /*0e10*/  @!P0 BRA `(.L_x_16) ;  /* 0x00000000005c8947 */ /* 0x000fec0003800000 */
[----:B------:R-:W-:Y:S02]  /*0e20*/  FSETP.GTU.FTZ.AND P0, PT, |R2|, +INF , PT ;  /* 0x7f8000000200780b */ /* 0x000fe40003f1c200 */
[----:B------:R-:W-:-:S04]  /*0e30*/  FSETP.GTU.FTZ.AND P1, PT, |R3|, +INF , PT ;  /* 0x7f8000000300780b */ /* 0x000fc80003f3c200 */
[----:B------:R-:W-:-:S13]  /*0e40*/  PLOP3.LUT P0, PT, P0, P1, PT, 0xf8, 0x8f ;  /* 0x00000000008f781c */ /* 0x000fda0000703f70 */
[----:B------:R-:W-:Y:S05]  /*0e50*/  @P0 BRA `(.L_x_17) ;  /* 0x0000000400440947 */ /* 0x000fea0003800000 */
[----:B------:R-:W-:-:S13]  /*0e60*/  LOP3.LUT P0, RZ, R11, 0x7fffffff, R2, 0xc8, !PT ;  /* 0x7fffffff0bff7812 */ /* 0x000fda000780c802 */
[----:B------:R-:W-:Y:S05]  /*0e70*/  @!P0 BRA `(.L_x_18) ;  /* 0x0000000400348947 */ /* 0x000fea0003800000 */
[C---:B------:R-:W-:Y:S02]  /*0e80*/  FSETP.NEU.FTZ.AND P3, PT, |R2|.reuse, +INF , PT ;  /* 0x7f8000000200780b */ /* 0x040fe40003f7d200 */
[----:B------:R-:W-:Y:S02]  /*0e90*/  FSETP.NEU.FTZ.AND P1, PT, |R3|, +INF , PT ;  /* 0x7f8000000300780b */ /* 0x000fe40003f3d200 */
[----:B------:R-:W-:-:S11]  /*0ea0*/  FSETP.NEU.FTZ.AND P0, PT, |R2|, +INF , PT ;  /* 0x7f8000000200780b */ /* 0x000fd60003f1d200 */
[----:B------:R-:W-:Y:S05]  /*0eb0*/  @!P1 BRA !P3, `(.L_x_18) ;  /* 0x0000000400249947 */ /* 0x000fea0005800000 */
[----:B------:R-:W-:-:S04]  /*0ec0*/  LOP3.LUT P3, RZ, R2, 0x7fffffff, RZ, 0xc0, !PT ;  /* 0x7fffffff02ff7812 */ /* 0x000fc8000786c0ff */
[----:B------:R-:W-:-:S13]  /*0ed0*/  PLOP3.LUT P1, PT, P1, P3, PT, 0x2f, 0xf2 ;  /* 0x0000000000f2781c */ /* 0x000fda0000f26577 */
[----:B------:R-:W-:Y:S05]  /*0ee0*/  @P1 BRA `(.L_x_19) ;  /* 0x0000000400101947 */ /* 0x000fea0003800000 */
[----:B------:R-:W-:-:S04]  /*0ef0*/  LOP3.LUT P1, RZ, R11, 0x7fffffff, RZ, 0xc0, !PT ;  /* 0x7fffffff0bff7812 */ /* 0x000fc8000782c0ff */
[----:B------:R-:W-:-:S13]  /*0f00*/  PLOP3.LUT P0, PT, P0, P1, PT, 0x2f, 0xf2 ;  /* 0x0000000000f2781c */ /* 0x000fda0000702577 */
[----:B------:R-:W-:Y:S05]  /*0f10*/  @P0 BRA `(.L_x_20) ;  /* 0x0000000000f80947 */ /* 0x000fea0003800000 */
[----:B------:R-:W-:Y:S02]  /*0f20*/  ISETP.GE.AND P0, PT, R12, RZ, PT ;  /* 0x000000ff0c00720c */ /* 0x000fe40003f06270 */
[----:B------:R-:W-:-:S11]  /*0f30*/  ISETP.GE.AND P1, PT, R13, RZ, PT ;  /* 0x000000ff0d00720c */ /* 0x000fd60003f26270 */
[----:B------:R-:W-:Y:S01]  /*0f40*/  @P0 MOV R9, RZ ;  /* 0x000000ff00090202 */ /* 0x000fe20000000f00 */
[----:B------:R-:W-:Y:S02]  /*0f50*/  @!P0 IMAD.MOV.U32 R9, RZ, RZ, -0x40 ;  /* 0xffffffc0ff098424 */ /* 0x000fe400078e00ff */
[----:B------:R-:W-:Y:S01]  /*0f60*/  @!P0 FFMA R2, R2, 1.84467440737095516160e+19, RZ ;  /* 0x5f80000002028823 */ /* 0x000fe200000000ff */
[----:B------:R-:W-:Y:S01]  /*0f70*/  @!P1 FFMA R11, R3, 1.84467440737095516160e+19, RZ ;  /* 0x5f800000030b9823 */ /* 0x000fe200000000ff */
[----:B------:R-:W-:-:S07]  /*0f80*/  @!P1 VIADD R9, R9, 0x40 ;  /* 0x0000004009099836 */ /* 0x000fce0000000000 */
.L_x_16:
[----:B------:R-:W-:-:S05]  /*0f90*/  LEA R12, R10, 0xc0800000, 0x17 ;  /* 0xc08000000a0c7811 */ /* 0x000fca00078eb8ff */
[----:B------:R-:W-:Y:S02]  /*0fa0*/  IMAD.IADD R12, R11, 0x1, -R12 ;  /* 0x000000010b0c7824 */ /* 0x000fe400078e0a0c */
[----:B------:R-:W-:Y:S02]  /*0fb0*/  VIADD R11, R14, 0xffffff81 ;  /* 0xffffff810e0b7836 */ /* 0x000fe40000000000 */
[----:B------:R0:W1:Y:S01]  /*0fc0*/  MUFU.RCP R13, R12 ;  /* 0x0000000c000d7308 */ /* 0x0000620000001000 */
[----:B------:R-:W-:Y:S01]  /*0fd0*/  FADD.FTZ R15, -R12, -RZ ;  /* 0x800000ff0c0f7221 */ /* 0x000fe20000010100 */
[C---:B------:R-:W-:Y:S01]  /*0fe0*/  IMAD R2, R11.reuse, -0x800000, R2 ;  /* 0xff8000000b027824 */ /* 0x040fe200078e0202 */
[----:B0-----:R-:W-:-:S04]  /*0ff0*/  IADD3 R12, PT, PT, R11, 0x7f, -R10 ;  /* 0x0000007f0b0c7810 */ /* 0x001fc80007ffe80a */
[----:B------:R-:W-:Y:S01]  /*1000*/  IADD3 R9, PT, PT, R12, R9, RZ ;  /* 0x000000090c097210 */ /* 0x000fe20007ffe0ff */
[----:B-1----:R-:W-:-:S04]  /*1010*/  FFMA R14, R13, R15, 1 ;  /* 0x3f8000000d0e7423 */ /* 0x002fc8000000000f */
[----:B------:R-:W-:-:S04]  /*1020*/  FFMA R16, R13, R14, R13 ;  /* 0x0000000e0d107223 */ /* 0x000fc8000000000d */
[----:B------:R-:W-:-:S04]  /*1030*/  FFMA R13, R2, R16, RZ ;  /* 0x00000010020d7223 */ /* 0x000fc800000000ff */
[----:B------:R-:W-:-:S04]  /*1040*/  FFMA R14, R15, R13, R2 ;  /* 0x0000000d0f0e7223 */ /* 0x000fc80000000002 */
[----:B------:R-:W-:-:S04]  /*1050*/  FFMA R13, R16, R14, R13 ;  /* 0x0000000e100d7223 */ /* 0x000fc8000000000d */
[----:B------:R-:W-:-:S04]  /*1060*/  FFMA R14, R15, R13, R2 ;  /* 0x0000000d0f0e7223 */ /* 0x000fc80000000002 */
[----:B------:R-:W-:-:S05]  /*1070*/  FFMA R2, R16, R14, R13 ;  /* 0x0000000e10027223 */ /* 0x000fca000000000d */
[----:B------:R-:W-:-:S04]  /*1080*/  SHF.R.U32.HI R10, RZ, 0x17, R2 ;  /* 0x00000017ff0a7819 */ /* 0x000fc80000011602 */
[----:B------:R-:W-:-:S05]  /*1090*/  LOP3.LUT R10, R10, 0xff, RZ, 0xc0, !PT ;  /* 0x000000ff0a0a7812 */ /* 0x000fca00078ec0ff */
[----:B------:R-:W-:-:S04]  /*10a0*/  IMAD.IADD R15, R10, 0x1, R9 ;  /* 0x000000010a0f7824 */ /* 0x000fc800078e0209 */
[----:B------:R-:W-:-:S05]  /*10b0*/  VIADD R10, R15, 0xffffffff ;  /* 0xffffffff0f0a7836 */ /* 0x000fca0000000000 */
[----:B------:R-:W-:-:S13]  /*10c0*/  ISETP.GE.U32.AND P0, PT, R10, 0xfe, PT ;  /* 0x000000fe0a00780c */ /* 0x000fda0003f06070 */
[----:B------:R-:W-:Y:S05]  /*10d0*/  @!P0 BRA `(.L_x_21) ;  /* 0x0000000000808947 */ /* 0x000fea0003800000 */
[----:B------:R-:W-:-:S13]  /*10e0*/  ISETP.GT.AND P0, PT, R15, 0xfe, PT ;  /* 0x000000fe0f00780c */ /* 0x000fda0003f04270 */
[----:B------:R-:W-:Y:S05]  /*10f0*/  @P0 BRA `(.L_x_22) ;  /* 0x00000000006c0947 */ /* 0x000fea0003800000 */
[----:B------:R-:W-:-:S13]  /*1100*/  ISETP.GE.AND P0, PT, R15, 0x1, PT ;  /* 0x000000010f00780c */ /* 0x000fda0003f06270 */
[----:B------:R-:W-:Y:S05]  /*1110*/  @P0 BRA `(.L_x_23) ;  /* 0x0000000000980947 */ /* 0x000fea0003800000 */
[----:B------:R-:W-:Y:S02]  /*1120*/  ISETP.GE.AND P0, PT, R15, -0x18, PT ;  /* 0xffffffe80f00780c */ /* 0x000fe40003f06270 */
[----:B------:R-:W-:-:S11]  /*1130*/  LOP3.LUT R2, R2, 0x80000000, RZ, 0xc0, !PT ;  /* 0x8000000002027812 */ /* 0x000fd600078ec0ff */
[----:B------:R-:W-:Y:S05]  /*1140*/  @!P0 BRA `(.L_x_23) ;  /* 0x00000000008c8947 */ /* 0x000fea0003800000 */
[CCC-:B------:R-:W-:Y:S01]  /*1150*/  FFMA.RZ R9, R16.reuse, R14.reuse, R13.reuse ;  /* 0x0000000e10097223 */ /* 0x1c0fe2000000c00d */
[C---:B------:R-:W-:Y:S02]  /*1160*/  VIADD R12, R15.reuse, 0x20 ;  /* 0x000000200f0c7836 */ /* 0x040fe40000000000 */
[CCC-:B------:R-:W-:Y:S01]  /*1170*/  FFMA.RM R10, R16.reuse, R14.reuse, R13.reuse ;  /* 0x0000000e100a7223 */ /* 0x1c0fe2000000400d */
[----:B------:R-:W-:Y:S02]  /*1180*/  ISETP.NE.AND P3, PT, R15, RZ, PT ;  /* 0x000000ff0f00720c */ /* 0x000fe40003f65270 */
[----:B------:R-:W-:Y:S01]  /*1190*/  LOP3.LUT R11, R9, 0x7fffff, RZ, 0xc0, !PT ;  /* 0x007fffff090b7812 */ /* 0x000fe200078ec0ff */
[----:B------:R-:W-:Y:S01]  /*11a0*/  FFMA.RP R9, R16, R14, R13 ;  /* 0x0000000e10097223 */ /* 0x000fe2000000800d */
[----:B------:R-:W-:Y:S01]  /*11b0*/  IMAD.MOV R13, RZ, RZ, -R15 ;  /* 0x000000ffff0d7224 */ /* 0x000fe200078e0a0f */
[----:B------:R-:W-:Y:S02]  /*11c0*/  ISETP.NE.AND P1, PT, R15, RZ, PT ;  /* 0x000000ff0f00720c */ /* 0x000fe40003f25270 */
[----:B------:R-:W-:-:S02]  /*11d0*/  LOP3.LUT R11, R11, 0x800000, RZ, 0xfc, !PT ;  /* 0x008000000b0b7812 */ /* 0x000fc400078efcff */
[----:B------:R-:W-:Y:S02]  /*11e0*/  FSETP.NEU.FTZ.AND P0, PT, R9, R10, PT ;  /* 0x0000000a0900720b */ /* 0x000fe40003f1d000 */
[----:B------:R-:W-:Y:S02]  /*11f0*/  SHF.L.U32 R12, R11, R12, RZ ;  /* 0x0000000c0b0c7219 */ /* 0x000fe400000006ff */
[----:B------:R-:W-:Y:S02]  /*1200*/  SEL R10, R13, RZ, P3 ;  /* 0x000000ff0d0a7207 */ /* 0x000fe40001800000 */
[----:B------:R-:W-:Y:S02]  /*1210*/  ISETP.NE.AND P1, PT, R12, RZ, P1 ;  /* 0x000000ff0c00720c */ /* 0x000fe40000f25270 */
[----:B------:R-:W-:Y:S02]  /*1220*/  SHF.R.U32.HI R10, RZ, R10, R11 ;  /* 0x0000000aff0a7219 */ /* 0x000fe4000001160b */
[----:B------:R-:W-:-:S02]  /*1230*/  PLOP3.LUT P0, PT, P0, P1, PT, 0xf8, 0x8f ;  /* 0x00000000008f781c */ /* 0x000fc40000703f70 */
[----:B------:R-:W-:Y:S02]  /*1240*/  SHF.R.U32.HI R12, RZ, 0x1, R10 ;  /* 0x00000001ff0c7819 */ /* 0x000fe4000001160a */
[----:B------:R-:W-:-:S04]  /*1250*/  SEL R9, RZ, 0x1, !P0 ;  /* 0x00000001ff097807 */ /* 0x000fc80004000000 */
[----:B------:R-:W-:-:S04]  /*1260*/  LOP3.LUT R9, R9, 0x1, R12, 0xf8, !PT ;  /* 0x0000000109097812 */ /* 0x000fc800078ef80c */
[----:B------:R-:W-:-:S04]  /*1270*/  LOP3.LUT R9, R9, R10, RZ, 0xc0, !PT ;  /* 0x0000000a09097212 */ /* 0x000fc800078ec0ff */
[----:B------:R-:W-:-:S04]  /*1280*/  IADD3 R9, PT, PT, R12, R9, RZ ;  /* 0x000000090c097210 */ /* 0x000fc80007ffe0ff */
[----:B------:R-:W-:Y:S01]  /*1290*/  LOP3.LUT R2, R9, R2, RZ, 0xfc, !PT ;  /* 0x0000000209027212 */ /* 0x000fe200078efcff */
[----:B------:R-:W-:Y:S06]  /*12a0*/  BRA `(.L_x_23) ;  /* 0x0000000000347947 */ /* 0x000fec0003800000 */
.L_x_22:
[----:B------:R-:W-:-:S04]  /*12b0*/  LOP3.LUT R2, R2, 0x80000000, RZ, 0xc0, !PT ;  /* 0x8000000002027812 */ /* 0x000fc800078ec0ff */
[----:B------:R-:W-:Y:S01]  /*12c0*/  LOP3.LUT R2, R2, 0x7f800000, RZ, 0xfc, !PT ;  /* 0x7f80000002027812 */ /* 0x000fe200078efcff */
[----:B------:R-:W-:Y:S06]  /*12d0*/  BRA `(.L_x_23) ;  /* 0x0000000000287947 */ /* 0x000fec0003800000 */
.L_x_21:
[----:B------:R-:W-:Y:S01]  /*12e0*/  IMAD R2, R9, 0x800000, R2 ;  /* 0x0080000009027824 */ /* 0x000fe200078e0202 */
[----:B------:R-:W-:Y:S06]  /*12f0*/  BRA `(.L_x_23) ;  /* 0x0000000000207947 */ /* 0x000fec0003800000 */
.L_x_20:
[----:B------:R-:W-:-:S04]  /*1300*/  LOP3.LUT R2, R11, 0x80000000, R2, 0x48, !PT ;  /* 0x800000000b027812 */ /* 0x000fc800078e4802 */
[----:B------:R-:W-:Y:S01]  /*1310*/  LOP3.LUT R2, R2, 0x7f800000, RZ, 0xfc, !PT ;  /* 0x7f80000002027812 */ /* 0x000fe200078efcff */
[----:B------:R-:W-:Y:S06]  /*1320*/  BRA `(.L_x_23) ;  /* 0x0000000000147947 */ /* 0x000fec0003800000 */
.L_x_19:
[----:B------:R-:W-:Y:S01]  /*1330*/  LOP3.LUT R2, R11, 0x80000000, R2, 0x48, !PT ;  /* 0x800000000b027812 */ /* 0x000fe200078e4802 */
[----:B------:R-:W-:Y:S06]  /*1340*/  BRA `(.L_x_23) ;  /* 0x00000000000c7947 */ /* 0x000fec0003800000 */
.L_x_18:
[----:B------:R-:W0:Y:S01]  /*1350*/  MUFU.RSQ R2, -QNAN ;  /* 0xffc0000000027908 */ /* 0x000e220000001400 */
[----:B------:R-:W-:Y:S05]  /*1360*/  BRA `(.L_x_23) ;  /* 0x0000000000047947 */ /* 0x000fea0003800000 */
.L_x_17:
[----:B------:R-:W-:-:S07]  /*1370*/  FADD.FTZ R2, R2, R3 ;  /* 0x0000000302027221 */ /* 0x000fce0000010000 */
.L_x_23:
[----:B------:R-:W-:-:S04]  /*1380*/  IMAD.MOV.U32 R9, RZ, RZ, 0x0 ;  /* 0x00000000ff097424 */ /* 0x000fc800078e00ff */
[----:B0-----:R-:W-:Y:S05]  /*1390*/  RET.REL.NODEC R8 `(_Z24layernorm_forward_kernelILb0ELb0EEvPK6__halfPS0_S2_S2_ii) ;  /* 0xffffffec08187950 */ /* 0x001fea0003c3ffff */
.L_x_24:
[----:B------:R-:W-:-:S00]  /*13a0*/  BRA `(.L_x_24) ;  /* 0xfffffffc00fc7947 */ /* 0x000fc0000383ffff */
[----:B------:R-:W-:-:S00]  /*13b0*/  NOP ;  /* 0x0000000000007918 */ /* 0x000fc00000000000 */
        /* <DEDUP_REMOVED lines=12> */
.L_x_110:


//--------------------- .text._Z24layernorm_forward_kernelILb0ELb1EEvPK6__halfPS0_S2_S2_ii --------------------------
	.section	.text._Z24layernorm_forward_kernelILb0ELb1EEvPK6__halfPS0_S2_S2_ii,"ax",@progbits
	.align	128
        .global         _Z24layernorm_forward_kernelILb0ELb1EEvPK6__halfPS0_S2_S2_ii
        .type           _Z24layernorm_forward_kernelILb0ELb1EEvPK6__halfPS0_S2_S2_ii,@function
        .size           _Z24layernorm_forward_kernelILb0ELb1EEvPK6__halfPS0_S2_S2_ii,(.L_x_111 - _Z24layernorm_forward_kernelILb0ELb1EEvPK6__halfPS0_S2_S2_ii)
        .other          _Z24layernorm_forward_kernelILb0ELb1EEvPK6__halfPS0_S2_S2_ii,@"STO_CUDA_ENTRY STV_DEFAULT"
_Z24layernorm_forward_kernelILb0ELb1EEvPK6__halfPS0_S2_S2_ii:
.text._Z24layernorm_forward_kernelILb0ELb1EEvPK6__halfPS0_S2_S2_ii:
[----:B------:R-:W-:Y:S08]  /*0000*/  LDC R1, c[0x0][0x37c] ;  /* 0x0000df00ff017b82 */ /* 0x000ff00000000800 */
[----:B------:R-:W0:Y:S08]  /*0010*/  S2UR UR4, SR_CTAID.X ;  /* 0x00000000000479c3 */ /* 0x000e300000002500 */
[----:B------:R-:W0:Y:S02]  /*0020*/  LDC R0, c[0x0][0x3a0] ;  /* 0x0000e800ff007b82 */ /* 0x000e240000000800 */
[----:B0-----:R-:W-:-:S13]  /*0030*/  ISETP.LE.AND P0, PT, R0, UR4, PT ;  /* 0x0000000400007c0c */ /* 0x001fda000bf03270 */
[----:B------:R-:W-:Y:S05]  /*0040*/  @P0 EXIT ;  /* 0x000000000000094d */ /* 0x000fea0003800000 */
[----:B------:R-:W0:Y:S01]  /*0050*/  S2R R9, SR_TID.X ;  /* 0x0000000000097919 */ /* 0x000e220000002100 */
[----:B------:R-:W1:Y:S01]  /*0060*/  LDCU UR12, c[0x0][0x3a4] ;  /* 0x00007480ff0c77ac */ /* 0x000e620008000800 */
[----:B------:R-:W2:Y:S01]  /*0070*/  LDC R4, c[0x0][0x360] ;  /* 0x0000d800ff047b82 */ /* 0x000ea20000000800 */
[----:B------:R-:W-:Y:S01]  /*0080*/  BSSY.RECONVERGENT B0, `(.L_x_25) ;  /* 0x0000019000007945 */ /* 0x000fe20003800200 */
[----:B------:R-:W-:Y:S01]  /*0090*/  HFMA2 R5, -RZ, RZ, 0, 0 ;  /* 0x00000000ff057431 */ /* 0x000fe200000001ff */
[----:B------:R-:W3:Y:S01]  /*00a0*/  LDCU.64 UR6, c[0x0][0x380] ;  /* 0x00007000ff0677ac */ /* 0x000ee20008000a00 */
[----:B------:R-:W-:Y:S01]  /*00b0*/  IMAD.MOV.U32 R0, RZ, RZ, RZ ;  /* 0x000000ffff007224 */ /* 0x000fe200078e00ff */
[----:B------:R-:W4:Y:S01]  /*00c0*/  LDCU.64 UR8, c[0x0][0x358] ;  /* 0x00006b00ff0877ac */ /* 0x000f220008000a00 */
[----:B-1----:R-:W-:Y:S02]  /*00d0*/  USHF.R.S32.HI UR5, URZ, 0x1f, UR12 ;  /* 0x0000001fff057899 */ /* 0x002fe4000801140c */
[----:B------:R-:W-:-:S04]  /*00e0*/  UIMAD.WIDE.U32 UR10, UR4, UR12, URZ ;  /* 0x0000000c040a72a5 */ /* 0x000fc8000f8e00ff */
[----:B------:R-:W-:Y:S02]  /*00f0*/  UIMAD UR5, UR4, UR5, UR11 ;  /* 0x00000005040572a4 */ /* 0x000fe4000f8e020b */
[----:B---3--:R-:W-:-:S04]  /*0100*/  ULEA UR4, UP0, UR10, UR6, 0x1 ;  /* 0x000000060a047291 */ /* 0x008fc8000f8008ff */
[----:B------:R-:W-:Y:S01]  /*0110*/  ULEA.HI.X UR6, UR10, UR7, UR5, 0x1, UP0 ;  /* 0x000000070a067291 */ /* 0x000fe200080f0c05 */
[----:B0-----:R-:W-:Y:S02]  /*0120*/  ISETP.GE.AND P0, PT, R9, UR12, PT ;  /* 0x0000000c09007c0c */ /* 0x001fe4000bf06270 */
[----:B------:R-:W-:-:S03]  /*0130*/  MOV R6, UR4 ;  /* 0x0000000400067c02 */ /* 0x000fc60008000f00 */
[----:B------:R-:W-:-:S08]  /*0140*/  MOV R7, UR6 ;  /* 0x0000000600077c02 */ /* 0x000fd00008000f00 */
[----:B----4-:R-:W-:Y:S05]  /*0150*/  @P0 BRA `(.L_x_26) ;  /* 0x00000000002c0947 */ /* 0x010fea0003800000 */
[----:B------:R-:W-:Y:S01]  /*0160*/  MOV R5, RZ ;  /* 0x000000ff00057202 */ /* 0x000fe20000000f00 */
[----:B------:R-:W-:Y:S01]  /*0170*/  IMAD.MOV.U32 R11, RZ, RZ, R9 ;  /* 0x000000ffff0b7224 */ /* 0x000fe200078e0009 */
[----:B------:R-:W-:-:S07]  /*0180*/  MOV R0, RZ ;  /* 0x000000ff00007202 */ /* 0x000fce0000000f00 */
.L_x_27:
[----:B------:R-:W-:-:S06]  /*0190*/  IMAD.WIDE R2, R11, 0x2, R6 ;  /* 0x000000020b027825 */ /* 0x000fcc00078e0206 */
[----:B------:R-:W3:Y:S01]  /*01a0*/  LDG.E.U16.CONSTANT R2, desc[UR8][R2.64] ;  /* 0x0000000802027981 */ /* 0x000ee2000c1e9500 */
[----:B--2---:R-:W-:-:S04]  /*01b0*/  IADD3 R11, PT, PT, R4, R11, RZ ;  /* 0x0000000b040b7210 */ /* 0x004fc80007ffe0ff */
[----:B------:R-:W-:Y:S01]  /*01c0*/  ISETP.GE.AND P0, PT, R11, UR12, PT ;  /* 0x0000000c0b007c0c */ /* 0x000fe2000bf06270 */
[----:B---3--:R-:W-:-:S05]  /*01d0*/  HADD2.F32 R8, -RZ, R2.H0_H0 ;  /* 0x20000002ff087230 */ /* 0x008fca0000004100 */
[C---:B------:R-:W-:Y:S01]  /*01e0*/  FADD R0, R8.reuse, R0 ;  /* 0x0000000008007221 */ /* 0x040fe20000000000 */
[----:B------:R-:W-:-:S06]  /*01f0*/  FFMA R5, R8, R8, R5 ;  /* 0x0000000808057223 */ /* 0x000fcc0000000005 */
[----:B------:R-:W-:Y:S05]  /*0200*/  @!P0 BRA `(.L_x_27) ;  /* 0xfffffffc00e08947 */ /* 0x000fea000383ffff */
.L_x_26:
[----:B------:R-:W-:Y:S05]  /*0210*/  BSYNC.RECONVERGENT B0 ;  /* 0x0000000000007941 */ /* 0x000fea0003800200 */
.L_x_25:
[----:B------:R-:W0:Y:S01]  /*0220*/  SHFL.DOWN PT, R3, R0, 0x10, 0x1f ;  /* 0x0a001f0000037f89 */ /* 0x000e2200000e0000 */
[----:B------:R-:W-:Y:S01]  /*0230*/  LOP3.LUT P0, RZ, R9, 0x1f, RZ, 0xc0, !PT ;  /* 0x0000001f09ff7812 */ /* 0x000fe2000780c0ff */
[----:B------:R-:W-:Y:S02]  /*0240*/  BSSY.RECONVERGENT B0, `(.L_x_28) ;  /* 0x00000b6000007945 */ /* 0x000fe40003800200 */
[----:B------:R-:W1:Y:S10]  /*0250*/  SHFL.DOWN PT, R2, R5, 0x10, 0x1f ;  /* 0x0a001f0005027f89 */ /* 0x000e7400000e0000 */
[----:B------:R-:W3:Y:S01]  /*0260*/  @!P0 S2R R15, SR_CgaCtaId ;  /* 0x00000000000f8919 */ /* 0x000ee20000008800 */
[----:B0-----:R-:W-:Y:S01]  /*0270*/  FADD R3, R3, R0 ;  /* 0x0000000003037221 */ /* 0x001fe20000000000 */
[----:B-1----:R-:W-:-:S04]  /*0280*/  FADD R8, R2, R5 ;  /* 0x0000000502087221 */ /* 0x002fc80000000000 */
[----:B------:R-:W0:Y:S04]  /*0290*/  SHFL.DOWN PT, R2, R3, 0x8, 0x1f ;  /* 0x09001f0003027f89 */ /* 0x000e2800000e0000 */
[----:B------:R-:W1:Y:S01]  /*02a0*/  SHFL.DOWN PT, R11, R8, 0x8, 0x1f ;  /* 0x09001f00080b7f89 */ /* 0x000e6200000e0000 */
[----:B0-----:R-:W-:Y:S01]  /*02b0*/  FADD R2, R3, R2 ;  /* 0x0000000203027221 */ /* 0x001fe20000000000 */
[----:B-1----:R-:W-:Y:S01]  /*02c0*/  FADD R10, R8, R11 ;  /* 0x0000000b080a7221 */ /* 0x002fe20000000000 */
[----:B------:R-:W-:-:S03]  /*02d0*/  @!P0 MOV R8, 0x400 ;  /* 0x0000040000088802 */ /* 0x000fc60000000f00 */
[----:B------:R-:W0:Y:S01]  /*02e0*/  SHFL.DOWN PT, R11, R2, 0x4, 0x1f ;  /* 0x08801f00020b7f89 */ /* 0x000e2200000e0000 */
[----:B---3--:R-:W-:-:S03]  /*02f0*/  @!P0 LEA R15, R15, R8, 0x18 ;  /* 0x000000080f0f8211 */ /* 0x008fc600078ec0ff */
[----:B------:R-:W1:Y:S01]  /*0300*/  SHFL.DOWN PT, R13, R10, 0x4, 0x1f ;  /* 0x08801f000a0d7f89 */ /* 0x000e6200000e0000 */
[----:B0-----:R-:W-:Y:S01]  /*0310*/  FADD R11, R2, R11 ;  /* 0x0000000b020b7221 */ /* 0x001fe20000000000 */
[----:B------:R-:W-:Y:S01]  /*0320*/  @!P0 SHF.R.U32.HI R2, RZ, 0x2, R9 ;  /* 0x00000002ff028819 */ /* 0x000fe20000011609 */
[----:B-1----:R-:W-:-:S03]  /*0330*/  FADD R13, R10, R13 ;  /* 0x0000000d0a0d7221 */ /* 0x002fc60000000000 */
[----:B------:R-:W0:Y:S01]  /*0340*/  SHFL.DOWN PT, R0, R11, 0x2, 0x1f ;  /* 0x08401f000b007f89 */ /* 0x000e2200000e0000 */
[----:B------:R-:W-:-:S03]  /*0350*/  @!P0 LOP3.LUT R2, R2, 0xf8, RZ, 0xc0, !PT ;  /* 0x000000f802028812 */ /* 0x000fc600078ec0ff */
[----:B------:R-:W1:Y:S02]  /*0360*/  SHFL.DOWN PT, R12, R13, 0x2, 0x1f ;  /* 0x08401f000d0c7f89 */ /* 0x000e6400000e0000 */
[----:B------:R-:W-:Y:S02]  /*0370*/  @!P0 IMAD.IADD R2, R2, 0x1, R15 ;  /* 0x0000000102028824 */ /* 0x000fe400078e020f */
[----:B0-----:R-:W-:Y:S01]  /*0380*/  FADD R0, R11, R0 ;  /* 0x000000000b007221 */ /* 0x001fe20000000000 */
[----:B-1----:R-:W-:-:S04]  /*0390*/  FADD R12, R13, R12 ;  /* 0x0000000c0d0c7221 */ /* 0x002fc80000000000 */
[----:B------:R-:W0:Y:S04]  /*03a0*/  SHFL.DOWN PT, R3, R0, 0x1, 0x1f ;  /* 0x08201f0000037f89 */ /* 0x000e2800000e0000 */
[----:B------:R-:W1:Y:S01]  /*03b0*/  SHFL.DOWN PT, R5, R12, 0x1, 0x1f ;  /* 0x08201f000c057f89 */ /* 0x000e6200000e0000 */
[----:B0-----:R-:W-:Y:S01]  /*03c0*/  FADD R10, R0, R3 ;  /* 0x00000003000a7221 */ /* 0x001fe20000000000 */
[----:B-1----:R-:W-:-:S05]  /*03d0*/  FADD R11, R12, R5 ;  /* 0x000000050c0b7221 */ /* 0x002fca0000000000 */
[----:B------:R0:W-:Y:S01]  /*03e0*/  @!P0 STS.64 [R2], R10 ;  /* 0x0000000a02008388 */ /* 0x0001e20000000a00 */
[----:B------:R-:W-:Y:S01]  /*03f0*/  BAR.SYNC.DEFER_BLOCKING 0x0 ;  /* 0x0000000000007b1d */ /* 0x000fe20000010000 */
[----:B------:R-:W-:-:S13]  /*0400*/  ISETP.NE.AND P0, PT, R9, RZ, PT ;  /* 0x000000ff0900720c */ /* 0x000fda0003f05270 */
[----:B0-----:R-:W-:Y:S05]  /*0410*/  @P0 BRA `(.L_x_29) ;  /* 0x0000000800600947 */ /* 0x001fea0003800000 */
[----:B--2---:R-:W-:Y:S02]  /*0420*/  ISETP.GE.U32.AND P0, PT, R4, 0x20, PT ;  /* 0x000000200400780c */ /* 0x004fe40003f06070 */
[----:B------:R-:W-:-:S11]  /*0430*/  CS2R R2, SRZ ;  /* 0x0000000000027805 */ /* 0x000fd6000001ff00 */
[----:B------:R-:W-:Y:S05]  /*0440*/  @!P0 BRA `(.L_x_30) ;  /* 0x0000000800448947 */ /* 0x000fea0003800000 */
[----:B------:R-:W0:Y:S01]  /*0450*/  S2UR UR6, SR_CgaCtaId ;  /* 0x00000000000679c3 */ /* 0x000e220000008800 */
[----:B------:R-:W-:Y:S01]  /*0460*/  UMOV UR4, 0x400 ;  /* 0x0000040000047882 */ /* 0x000fe20000000000 */
[----:B------:R-:W-:-:S04]  /*0470*/  SHF.R.U32.HI R0, RZ, 0x5, R4 ;  /* 0x00000005ff007819 */ /* 0x000fc80000011604 */
[----:B------:R-:W-:Y:S01]  /*0480*/  ISETP.NE.AND P0, PT, R0, 0x1, PT ;  /* 0x000000010000780c */ /* 0x000fe20003f05270 */
[----:B0-----:R-:W-:-:S09]  /*0490*/  ULEA UR4, UR6, UR4, 0x18 ;  /* 0x0000000406047291 */ /* 0x001fd2000f8ec0ff */
[----:B------:R-:W0:Y:S02]  /*04a0*/  LDS.128 R12, [UR4] ;  /* 0x00000004ff0c7984 */ /* 0x000e240008000c00 */
[----:B0-----:R-:W-:Y:S01]  /*04b0*/  FADD R2, RZ, R12 ;  /* 0x0000000cff027221 */ /* 0x001fe20000000000 */
[----:B------:R-:W-:Y:S01]  /*04c0*/  FADD R3, RZ, R13 ;  /* 0x0000000dff037221 */ /* 0x000fe20000000000 */
[----:B------:R-:W-:Y:S06]  /*04d0*/  @!P0 BRA `(.L_x_30) ;  /* 0x0000000800208947 */ /* 0x000fec0003800000 */
[----:B------:R-:W-:Y:S01]  /*04e0*/  ISETP.NE.AND P0, PT, R0, 0x2, PT ;  /* 0x000000020000780c */ /* 0x000fe20003f05270 */
[----:B------:R-:W-:Y:S01]  /*04f0*/  FADD R2, R2, R14 ;  /* 0x0000000e02027221 */ /* 0x000fe20000000000 */
[----:B------:R-:W-:-:S11]  /*0500*/  FADD R3, R3, R15 ;  /* 0x0000000f03037221 */ /* 0x000fd60000000000 */
[----:B------:R-:W-:Y:S05]  /*0510*/  @!P0 BRA `(.L_x_30) ;  /* 0x0000000800108947 */ /* 0x000fea0003800000 */
[----:B------:R-:W0:Y:S01]  /*0520*/  LDS.128 R12, [UR4+0x10] ;  /* 0x00001004ff0c7984 */ /* 0x000e220008000c00 */
[----:B------:R-:W-:Y:S01]  /*0530*/  ISETP.NE.AND P0, PT, R0, 0x3, PT ;  /* 0x000000030000780c */ /* 0x000fe20003f05270 */
[----:B0-----:R-:W-:Y:S01]  /*0540*/  FADD R2, R2, R12 ;  /* 0x0000000c02027221 */ /* 0x001fe20000000000 */
[----:B------:R-:W-:-:S11]  /*0550*/  FADD R3, R3, R13 ;  /* 0x0000000d03037221 */ /* 0x000fd60000000000 */
[----:B------:R-:W-:Y:S05]  /*0560*/  @!P0 BRA `(.L_x_30) ;  /* 0x0000000400fc8947 */ /* 0x000fea0003800000 */
        /* <DEDUP_REMOVED lines=125> */
[----:B------:R-:W-:Y:S01]  /*0d40*/  @P0 FADD R2, R2, R14 ;  /* 0x0000000e02020221 */ /* 0x000fe20000000000 */
[----:B------:R-:W-:-:S07]  /*0d50*/  @P0 FADD R3, R3, R15 ;  /* 0x0000000f03030221 */ /* 0x000fce0000000000 */
.L_x_30:
[----:B------:R-:W0:Y:S01]  /*0d60*/  S2UR UR6, SR_CgaCtaId ;  /* 0x00000000000679c3 */ /* 0x000e220000008800 */
[----:B------:R-:W-:Y:S02]  /*0d70*/  UMOV UR4, 0x400 ;  /* 0x0000040000047882 */ /* 0x000fe40000000000 */
[----:B0-----:R-:W-:-:S09]  /*0d80*/  ULEA UR4, UR6, UR4, 0x18 ;  /* 0x0000000406047291 */ /* 0x001fd2000f8ec0ff */
[----:B------:R0:W-:Y:S03]  /*0d90*/  STS.64 [UR4], R2 ;  /* 0x00000002ff007988 */ /* 0x0001e60008000a04 */
.L_x_29:
[----:B------:R-:W-:Y:S05]  /*0da0*/  BSYNC.RECONVERGENT B0 ;  /* 0x0000000000007941 */ /* 0x000fea0003800200 */
.L_x_28:
[----:B------:R-:W1:Y:S08]  /*0db0*/  S2UR UR6, SR_CgaCtaId ;  /* 0x00000000000679c3 */ /* 0x000e700000008800 */
[----:B------:R-:W-:Y:S01]  /*0dc0*/  BAR.SYNC.DEFER_BLOCKING 0x0 ;  /* 0x0000000000007b1d */ /* 0x000fe20000010000 */
[----:B------:R-:W-:Y:S02]  /*0dd0*/  I2FP.F32.S32 R5, UR12 ;  /* 0x0000000c00057c45 */ /* 0x000fe40008201400 */
[----:B------:R-:W-:-:S03]  /*0de0*/  ISETP.GE.AND P2, PT, R9, UR12, PT ;  /* 0x0000000c09007c0c */ /* 0x000fc6000bf46270 */
[----:B------:R-:W-:Y:S01]  /*0df0*/  UMOV UR4, 0x400 ;  /* 0x0000040000047882 */ /* 0x000fe20000000000 */
[----:B------:R-:W3:Y:S01]  /*0e00*/  MUFU.RCP R0, R5 ;  /* 0x0000000500007308 */ /* 0x000ee20000001000 */
[----:B-1----:R-:W-:Y:S01]  /*0e10*/  ULEA UR4, UR6, UR4, 0x18 ;  /* 0x0000000406047291 */ /* 0x002fe2000f8ec0ff */
[----:B---3--:R-:W-:-:S04]  /*0e20*/  FFMA R11, -R5, R0, 1 ;  /* 0x3f800000050b7423 */ /* 0x008fc80000000100 */
[----:B------:R-:W-:-:S04]  /*0e30*/  FFMA R11, R0, R11, R0 ;  /* 0x0000000b000b7223 */ /* 0x000fc80000000000 */
[----:B0-----:R-:W0:Y:S02]  /*0e40*/  LDS.64 R2, [UR4] ;  /* 0x00000004ff027984 */ /* 0x001e240008000a00 */
[----:B0-----:R-:W0:Y:S01]  /*0e50*/  FCHK P0, R2, R5 ;  /* 0x0000000502007302 */ /* 0x001e220000000000 */
[----:B------:R-:W-:-:S04]  /*0e60*/  FFMA R8, R2, R11, RZ ;  /* 0x0000000b02087223 */ /* 0x000fc800000000ff */
[----:B------:R-:W-:-:S04]  /*0e70*/  FFMA R0, -R5, R8, R2 ;  /* 0x0000000805007223 */ /* 0x000fc80000000102 */
[----:B------:R-:W-:Y:S01]  /*0e80*/  FFMA R8, R11, R0, R8 ;  /* 0x000000000b087223 */ /* 0x000fe20000000008 */
[----:B0-----:R-:W-:Y:S06]  /*0e90*/  @!P0 BRA `(.L_x_31) ;  /* 0x00000000000c8947 */ /* 0x001fec0003800000 */
[----:B------:R-:W-:-:S07]  /*0ea0*/  MOV R10, 0xec0 ;  /* 0x00000ec0000a7802 */ /* 0x000fce0000000f00 */
[----:B--2---:R-:W-:Y:S05]  /*0eb0*/  CALL.REL.NOINC `($__internal_1_$__cuda_sm3x_div_rn_noftz_f32_slowpath) ;  /* 0x0000000400e87944 */ /* 0x004fea0003c00000 */
[----:B------:R-:W-:-:S07]  /*0ec0*/  MOV R8, R0 ;  /* 0x0000000000087202 */ /* 0x000fce0000000f00 */
.L_x_31:
[----:B------:R-:W0:Y:S08]  /*0ed0*/  MUFU.RCP R0, R5 ;  /* 0x0000000500007308 */ /* 0x000e300000001000 */
[----:B------:R-:W1:Y:S01]  /*0ee0*/  FCHK P0, R3, R5 ;  /* 0x0000000503007302 */ /* 0x000e620000000000 */
[----:B0-----:R-:W-:-:S04]  /*0ef0*/  FFMA R11, -R5, R0, 1 ;  /* 0x3f800000050b7423 */ /* 0x001fc80000000100 */
[----:B------:R-:W-:-:S04]  /*0f00*/  FFMA R13, R0, R11, R0 ;  /* 0x0000000b000d7223 */ /* 0x000fc80000000000 */
[----:B------:R-:W-:-:S04]  /*0f10*/  FFMA R0, R3, R13, RZ ;  /* 0x0000000d03007223 */ /* 0x000fc800000000ff */
[----:B------:R-:W-:-:S04]  /*0f20*/  FFMA R11, -R5, R0, R3 ;  /* 0x00000000050b7223 */ /* 0x000fc80000000103 */
[----:B------:R-:W-:Y:S01]  /*0f30*/  FFMA R11, R13, R11, R0 ;  /* 0x0000000b0d0b7223 */ /* 0x000fe20000000000 */
[----:B-1----:R-:W-:Y:S06]  /*0f40*/  @!P0 BRA `(.L_x_32) ;  /* 0x0000000000108947 */ /* 0x002fec0003800000 */
[----:B------:R-:W-:Y:S02]  /*0f50*/  MOV R2, R3 ;  /* 0x0000000300027202 */ /* 0x000fe40000000f00 */
[----:B------:R-:W-:-:S07]  /*0f60*/  MOV R10, 0xf80 ;  /* 0x00000f80000a7802 */ /* 0x000fce0000000f00 */
[----:B--2---:R-:W-:Y:S05]  /*0f70*/  CALL.REL.NOINC `($__internal_1_$__cuda_sm3x_div_rn_noftz_f32_slowpath) ;  /* 0x0000000400b87944 */ /* 0x004fea0003c00000 */
[----:B------:R-:W-:-:S07]  /*0f80*/  IMAD.MOV.U32 R11, RZ, RZ, R0 ;  /* 0x000000ffff0b7224 */ /* 0x000fce00078e0000 */
.L_x_32:
[----:B------:R-:W0:Y:S01]  /*0f90*/  LDCU UR22, c[0x0][0x3a4] ;  /* 0x00007480ff1677ac */ /* 0x000e220008000800 */
[----:B------:R-:W-:Y:S01]  /*0fa0*/  BSSY.RECONVERGENT B0, `(.L_x_33) ;  /* 0x0000069000007945 */ /* 0x000fe20003800200 */
[----:B------:R-:W1:Y:S01]  /*0fb0*/  LDCU UR4, c[0x0][0x3a4] ;  /* 0x00007480ff0477ac */ /* 0x000e620008000800 */
[----:B------:R-:W3:Y:S01]  /*0fc0*/  LDCU UR17, c[0x0][0x3a4] ;  /* 0x00007480ff1177ac */ /* 0x000ee20008000800 */
[----:B------:R-:W4:Y:S01]  /*0fd0*/  LDCU UR16, c[0x0][0x3a4] ;  /* 0x00007480ff1077ac */ /* 0x000f220008000800 */
[----:B------:R-:W0:Y:S01]  /*0fe0*/  LDCU.64 UR12, c[0x0][0x388] ;  /* 0x00007100ff0c77ac */ /* 0x000e220008000a00 */
        /* <DEDUP_REMOVED lines=20> */
.L_x_37:
[----:B------:R-:W-:-:S04]  /*1130*/  IMAD.WIDE R10, R9, 0x2, R6 ;  /* 0x00000002090a7825 */ /* 0x000fc800078e0206 */
        /* <DEDUP_REMOVED lines=8> */
[----:B------:R-:W-:Y:S02]  /*11c0*/  LEA.HI.X.SX32 R15, R9, UR5, 0x1, P0 ;  /* 0x00000005090f7c11 */ /* 0x000fe400080f0eff */
[C---:B------:R-:W-:Y:S02]  /*11d0*/  LEA R14, P0, R16.reuse, UR12, 0x1 ;  /* 0x0000000c100e7c11 */ /* 0x040fe4000f8008ff */
[----:B------:R-:W-:Y:S02]  /*11e0*/  F2FP.F16.F32.PACK_AB R5, RZ, R5 ;  /* 0x00000005ff05723e */ /* 0x000fe400000000ff */
[----:B------:R-:W-:Y:S02]  /*11f0*/  LEA.HI.X R15, R16, UR13, R15, 0x1, P0 ;  /* 0x0000000d100f7c11 */ /* 0x000fe400080f0c0f */
[----:B------:R-:W-:-:S03]  /*1200*/  IADD3 R9, PT, PT, R4, R9, RZ ;  /* 0x0000000904097210 */ /* 0x000fc60007ffe0ff */
[----:B------:R0:W-:Y:S01]  /*1210*/  STG.E.U16 desc[UR8][R14.64], R5 ;  /* 0x000000050e007986 */ /* 0x0001e2000c101508 */
[----:B-1----:R-:W-:-:S13]  /*1220*/  ISETP.GE.AND P0, PT, R9, UR4, PT ;  /* 0x0000000409007c0c */ /* 0x002fda000bf06270 */
[----:B0-----:R-:W-:Y:S05]  /*1230*/  @!P0 BRA `(.L_x_37) ;  /* 0xfffffffc00bc8947 */ /* 0x001fea000383ffff */
[----:B------:R-:W-:Y:S05]  /*1240*/  BRA `(.L_x_34) ;  /* 0x0000000000f87947 */ /* 0x000fea0003800000 */
.L_x_36:
[----:B0-----:R-:W-:-:S06]  /*1250*/  IMAD.WIDE R2, R9, 0x2, R6 ;  /* 0x0000000209027825 */ /* 0x001fcc00078e0206 */
[----:B------:R-:W5:Y:S01]  /*1260*/  LDG.E.U16.CONSTANT R2, desc[UR8][R2.64] ;  /* 0x0000000802027981 */ /* 0x000f62000c1e9500 */
[----:B------:R-:W-:-:S04]  /*1270*/  IADD3 R11, P0, PT, R9, UR10, RZ ;  /* 0x0000000a090b7c10 */ /* 0x000fc8000ff1e0ff */
[----:B------:R-:W-:Y:S02]  /*1280*/  LEA.HI.X.SX32 R12, R9, UR5, 0x1, P0 ;  /* 0x00000005090c7c11 */ /* 0x000fe400080f0eff */
[C---:B------:R-:W-:Y:S02]  /*1290*/  LEA R10, P0, R11.reuse, UR14, 0x1 ;  /* 0x0000000e0b0a7c11 */ /* 0x040fe4000f8008ff */
[----:B--2---:R-:W-:Y:S02]  /*12a0*/  IADD3 R9, PT, PT, R4, R9, RZ ;  /* 0x0000000904097210 */ /* 0x004fe40007ffe0ff */
[----:B------:R-:W-:Y:S02]  /*12b0*/  LEA.HI.X R11, R11, UR15, R12, 0x1, P0 ;  /* 0x0000000f0b0b7c11 */ /* 0x000fe400080f0c0c */
[----:B----4-:R-:W-:Y:S01]  /*12c0*/  ISETP.GE.AND P0, PT, R9, UR16, PT ;  /* 0x0000001009007c0c */ /* 0x010fe2000bf06270 */
[----:B-----5:R-:W-:-:S05]  /*12d0*/  HADD2.F32 R5, -RZ, R2.H0_H0 ;  /* 0x20000002ff057230 */ /* 0x020fca0000004100 */
[----:B------:R-:W-:-:S04]  /*12e0*/  FADD R5, R5, -R8 ;  /* 0x8000000805057221 */ /* 0x000fc80000000000 */
[----:B------:R-:W-:-:S05]  /*12f0*/  FMUL R5, R0, R5 ;  /* 0x0000000500057220 */ /* 0x000fca0000400000 */
[----:B------:R-:W-:-:S05]  /*1300*/  F2FP.F16.F32.PACK_AB R5, RZ, R5 ;  /* 0x00000005ff05723e */ /* 0x000fca00000000ff */
[----:B------:R0:W-:Y:S01]  /*1310*/  STG.E.U16 desc[UR8][R10.64], R5 ;  /* 0x000000050a007986 */ /* 0x0001e2000c101508 */
[----:B------:R-:W-:Y:S05]  /*1320*/  @!P0 BRA `(.L_x_36) ;  /* 0xfffffffc00c88947 */ /* 0x000fea000383ffff */
[----:B------:R-:W-:Y:S05]  /*1330*/  BRA `(.L_x_34) ;  /* 0x0000000000bc7947 */ /* 0x000fea0003800000 */
.L_x_35:
[----:B------:R-:W5:Y:S01]  /*1340*/  LDCU.64 UR6, c[0x0][0x398] ;  /* 0x00007300ff0677ac */ /* 0x000f620008000a00 */
[----:B------:R-:W0:Y:S08]  /*1350*/  LDC.64 R12, c[0x0][0x390] ;  /* 0x0000e400ff0c7b82 */ /* 0x000e300000000a00 */
[----:B------:R-:W0:Y:S08]  /*1360*/  LDC.64 R10, c[0x0][0x390] ;  /* 0x0000e400ff0a7b82 */ /* 0x000e300000000a00 */
[----:B------:R-:W0:Y:S01]  /*1370*/  LDC.64 R2, c[0x0][0x398] ;  /* 0x0000e600ff027b82 */ /* 0x000e220000000a00 */
[----:B-----5:R-:W-:-:S04]  /*1380*/  UISETP.NE.U32.AND UP0, UPT, UR6, URZ, UPT ;  /* 0x000000ff0600728c */ /* 0x020fc8000bf05070 */
[----:B------:R-:W-:-:S09]  /*1390*/  UISETP.NE.AND.EX UP0, UPT, UR7, URZ, UPT, UP0 ;  /* 0x000000ff0700728c */ /* 0x000fd2000bf05300 */
[----:B------:R-:W-:Y:S05]  /*13a0*/  BRA.U !UP0, `(.L_x_38) ;  /* 0x0000000108587547 */ /* 0x000fea000b800000 */
.L_x_39:
[----:B0-----:R-:W-:-:S04]  /*13b0*/  IMAD.WIDE R14, R9, 0x2, R6 ;  /* 0x00000002090e7825 */ /* 0x001fc800078e0206 */
[C---:B0-----:R-:W-:Y:S02]  /*13c0*/  IMAD.WIDE R12, R9.reuse, 0x2, R10 ;  /* 0x00000002090c7825 */ /* 0x041fe400078e020a */
[----:B------:R-:W5:Y:S02]  /*13d0*/  LDG.E.U16.CONSTANT R14, desc[UR8][R14.64] ;  /* 0x000000080e0e7981 */ /* 0x000f64000c1e9500 */
[----:B------:R-:W-:Y:S02]  /*13e0*/  IMAD.WIDE R16, R9, 0x2, R2 ;  /* 0x0000000209107825 */ /* 0x000fe400078e0202 */
[----:B------:R-:W2:Y:S04]  /*13f0*/  LDG.E.U16.CONSTANT R12, desc[UR8][R12.64] ;  /* 0x000000080c0c7981 */ /* 0x000ea8000c1e9500 */
[----:B------:R-:W3:Y:S01]  /*1400*/  LDG.E.U16.CONSTANT R16, desc[UR8][R16.64] ;  /* 0x0000000810107981 */ /* 0x000ee2000c1e9500 */
[----:B-----5:R-:W-:-:S05]  /*1410*/  HADD2.F32 R5, -RZ, R14.H0_H0 ;  /* 0x2000000eff057230 */ /* 0x020fca0000004100 */
[----:B------:R-:W-:Y:S01]  /*1420*/  FADD R19, R5, -R8 ;  /* 0x8000000805137221 */ /* 0x000fe20000000000 */
[----:B--2---:R-:W-:Y:S02]  /*1430*/  HADD2.F32 R5, -RZ, R12.H0_H0 ;  /* 0x2000000cff057230 */ /* 0x004fe40000004100 */
[----:B---3--:R-:W-:Y:S02]  /*1440*/  HADD2.F32 R21, -RZ, R16.H0_H0 ;  /* 0x20000010ff157230 */ /* 0x008fe40000004100 */
[----:B------:R-:W-:Y:S01]  /*1450*/  FMUL R18, R0, R19 ;  /* 0x0000001300127220 */ /* 0x000fe20000400000 */
[----:B------:R-:W-:-:S03]  /*1460*/  IADD3 R19, P0, PT, R9, UR10, RZ ;  /* 0x0000000a09137c10 */ /* 0x000fc6000ff1e0ff */
[----:B------:R-:W-:Y:S01]  /*1470*/  FFMA R5, R18, R5, R21 ;  /* 0x0000000512057223 */ /* 0x000fe20000000015 */
[----:B------:R-:W-:Y:S01]  /*1480*/  LEA.HI.X.SX32 R18, R9, UR5, 0x1, P0 ;  /* 0x0000000509127c11 */ /* 0x000fe200080f0eff */
[----:B------:R-:W-:Y:S01]  /*1490*/  IMAD.IADD R9, R4, 0x1, R9 ;  /* 0x0000000104097824 */ /* 0x000fe200078e0209 */
[C---:B------:R-:W-:Y:S02]  /*14a0*/  LEA R14, P0, R19.reuse, UR18, 0x1 ;  /* 0x00000012130e7c11 */ /* 0x040fe4000f8008ff */
[----:B------:R-:W-:Y:S02]  /*14b0*/  F2FP.F16.F32.PACK_AB R5, RZ, R5 ;  /* 0x00000005ff05723e */ /* 0x000fe400000000ff */
[----:B------:R-:W-:Y:S02]  /*14c0*/  LEA.HI.X R15, R19, UR19, R18, 0x1, P0 ;  /* 0x00000013130f7c11 */ /* 0x000fe400080f0c12 */
[----:B------:R-:W-:-:S03]  /*14d0*/  ISETP.GE.AND P0, PT, R9, UR17, PT ;  /* 0x0000001109007c0c */ /* 0x000fc6000bf06270 */
[----:B------:R0:W-:Y:S10]  /*14e0*/  STG.E.U16 desc[UR8][R14.64], R5 ;  /* 0x000000050e007986 */ /* 0x0001f4000c101508 */
[----:B------:R-:W-:Y:S05]  /*14f0*/  @!P0 BRA `(.L_x_39) ;  /* 0xfffffffc00ac8947 */ /* 0x000fea000383ffff */
[----:B------:R-:W-:Y:S05]  /*1500*/  BRA `(.L_x_34) ;  /* 0x0000000000487947 */ /* 0x000fea0003800000 */
.L_x_38:
[----:B0-----:R-:W-:-:S04]  /*1510*/  IMAD.WIDE R2, R9, 0x2, R6 ;  /* 0x0000000209027825 */ /* 0x001fc800078e0206 */
[C---:B------:R-:W-:Y:S02]  /*1520*/  IMAD.WIDE R10, R9.reuse, 0x2, R12 ;  /* 0x00000002090a7825 */ /* 0x040fe400078e020c */
[----:B------:R-:W5:Y:S04]  /*1530*/  LDG.E.U16.CONSTANT R2, desc[UR8][R2.64] ;  /* 0x0000000802027981 */ /* 0x000f68000c1e9500 */
[----:B------:R-:W3:Y:S01]  /*1540*/  LDG.E.U16.CONSTANT R10, desc[UR8][R10.64] ;  /* 0x000000080a0a7981 */ /* 0x000ee2000c1e9500 */
[----:B------:R-:W-:-:S04]  /*1550*/  IADD3 R15, P0, PT, R9, UR10, RZ ;  /* 0x0000000a090f7c10 */ /* 0x000fc8000ff1e0ff */
[----:B------:R-:W-:Y:S02]  /*1560*/  LEA.HI.X.SX32 R16, R9, UR5, 0x1, P0 ;  /* 0x0000000509107c11 */ /* 0x000fe400080f0eff */
[----:B--2---:R-:W-:Y:S01]  /*1570*/  IADD3 R9, PT, PT, R4, R9, RZ ;  /* 0x0000000904097210 */ /* 0x004fe20007ffe0ff */
[----:B-----5:R-:W-:Y:S02]  /*1580*/  HADD2.F32 R5, -RZ, R2.H0_H0 ;  /* 0x20000002ff057230 */ /* 0x020fe40000004100 */
[----:B---3--:R-:W-:-:S03]  /*1590*/  HADD2.F32 R14, -RZ, R10.H0_H0 ;  /* 0x2000000aff0e7230 */ /* 0x008fc60000004100 */
        /* <DEDUP_REMOVED lines=9> */
.L_x_34:
[----:B01-34-:R-:W-:Y:S05]  /*1630*/  BSYNC.RECONVERGENT B0 ;  /* 0x0000000000007941 */ /* 0x01bfea0003800200 */
.L_x_33:
[----:B------:R-:W-:Y:S06]  /*1640*/  BAR.SYNC.DEFER_BLOCKING 0x0 ;  /* 0x0000000000007b1d */ /* 0x000fec0000010000 */
[----:B------:R-:W-:Y:S05]  /*1650*/  EXIT ;  /* 0x000000000000794d */ /* 0x000fea0003800000 */
        .weak           $__internal_1_$__cuda_sm3x_div_rn_noftz_f32_slowpath
        .type           $__internal_1_$__cuda_sm3x_div_rn_noftz_f32_slowpath,@function
        .size           $__internal_1_$__cuda_sm3x_div_rn_noftz_f32_slowpath,(.L_x_111 - $__internal_1_$__cuda_sm3x_div_rn_noftz_f32_slowpath)
$__internal_1_$__cuda_sm3x_div_rn_noftz_f32_slowpath:
[----:B------:R-:W-:Y:S02]  /*1660*/  SHF.R.U32.HI R12, RZ, 0x17, R5 ;  /* 0x00000017ff0c7819 */ /* 0x000fe40000011605 */
[----:B------:R-:W-:Y:S02]  /*1670*/  SHF.R.U32.HI R0, RZ, 0x17, R2 ;  /* 0x00000017ff007819 */ /* 0x000fe40000011602 */
[----:B------:R-:W-:Y:S02]  /*1680*/  LOP3.LUT R12, R12, 0xff, RZ, 0xc0, !PT ;  /* 0x000000ff0c0c7812 */ /* 0x000fe400078ec0ff */
[----:B------:R-:W-:Y:S02]  /*1690*/  LOP3.LUT R16, R0, 0xff, RZ, 0xc0, !PT ;  /* 0x000000ff00107812 */ /* 0x000fe400078ec0ff */
[----:B------:R-:W-:Y:S02]  /*16a0*/  IADD3 R14, PT, PT, R12, -0x1, RZ ;  /* 0xffffffff0c0e7810 */ /* 0x000fe40007ffe0ff */
[----:B------:R-:W-:Y:S01]  /*16b0*/  MOV R13, R5 ;  /* 0x00000005000d7202 */ /* 0x000fe20000000f00 */
[----:B------:R-:W-:Y:S01]  /*16c0*/  VIADD R0, R16, 0xffffffff ;  /* 0xffffffff10007836 */ /* 0x000fe20000000000 */
[----:B------:R-:W-:-:S04]  /*16d0*/  ISETP.GT.U32.AND P0, PT, R14, 0xfd, PT ;  /* 0x000000fd0e00780c */ /* 0x000fc80003f04070 */
[----:B------:R-:W-:-:S13]  /*16e0*/  ISETP.GT.U32.OR P0, PT, R0, 0xfd, P0 ;  /* 0x000000fd0000780c */ /* 0x000fda0000704470 */
[----:B------:R-:W-:Y:S01]  /*16f0*/  @!P0 MOV R11, RZ ;  /* 0x000000ff000b8202 */ /* 0x000fe20000000f00 */
        /* <DEDUP_REMOVED lines=19> */
[----:B------:R-:W-:Y:S01]  /*1830*/  @P0 IMAD.MOV.U32 R11, RZ, RZ, RZ ;  /* 0x000000ffff0b0224 */ /* 0x000fe200078e00ff */
[----:B------:R-:W-:Y:S01]  /*1840*/  @!P0 MOV R11, 0xffffffc0 ;  /* 0xffffffc0000b8802 */ /* 0x000fe20000000f00 */
[----:B------:R-:W-:Y:S01]  /*1850*/  @!P0 FFMA R2, R2, 1.84467440737095516160e+19, RZ ;  /* 0x5f80000002028823 */ /* 0x000fe200000000ff */
[----:B------:R-:W-:Y:S02]  /*1860*/  @!P1 FFMA R13, R5, 1.84467440737095516160e+19, RZ ;  /* 0x5f800000050d9823 */ /* 0x000fe400000000ff */
[----:B------:R-:W-:-:S07]  /*1870*/  @!P1 IADD3 R11, PT, PT, R11, 0x40, RZ ;  /* 0x000000400b0b9810 */ /* 0x000fce0007ffe0ff */
.L_x_40:
[----:B------:R-:W-:-:S05]  /*1880*/  LEA R0, R12, 0xc0800000, 0x17 ;  /* 0xc08000000c007811 */ /* 0x000fca00078eb8ff */
[----:B------:R-:W-:Y:S01]  /*1890*/  IMAD.IADD R14, R13, 0x1, -R0 ;  /* 0x000000010d0e7824 */ /* 0x000fe200078e0a00 */
[----:B------:R-:W-:-:S03]  /*18a0*/  IADD3 R13, PT, PT, R16, -0x7f, RZ ;  /* 0xffffff81100d7810 */ /* 0x000fc60007ffe0ff */
[----:B------:R-:W0:Y:S01]  /*18b0*/  MUFU.RCP R15, R14 ;  /* 0x0000000e000f7308 */ /* 0x000e220000001000 */
[----:B------:R-:W-:Y:S01]  /*18c0*/  FADD.FTZ R17, -R14, -RZ ;  /* 0x800000ff0e117221 */ /* 0x000fe20000010100 */
[C---:B------:R-:W-:Y:S01]  /*18d0*/  IMAD R0, R13.reuse, -0x800000, R2 ;  /* 0xff8000000d007824 */ /* 0x040fe200078e0202 */
[----:B------:R-:W-:-:S04]  /*18e0*/  IADD3 R12, PT, PT, R13, 0x7f, -R12 ;  /* 0x0000007f0d0c7810 */ /* 0x000fc80007ffe80c */
[----:B------:R-:W-:Y:S01]  /*18f0*/  IADD3 R11, PT, PT, R12, R11, RZ ;  /* 0x0000000b0c0b7210 */ /* 0x000fe20007ffe0ff */
[----:B0-----:R-:W-:-:S04]  /*1900*/  FFMA R16, R15, R17, 1 ;  /* 0x3f8000000f107423 */ /* 0x001fc80000000011 */
        /* <DEDUP_REMOVED lines=8> */
[----:B------:R-:W-:-:S05]  /*1990*/  IMAD.IADD R14, R2, 0x1, R11 ;  /* 0x00000001020e7824 */ /* 0x000fca00078e020b */
[----:B------:R-:W-:-:S04]  /*19a0*/  IADD3 R2, PT, PT, R14, -0x1, RZ ;  /* 0xffffffff0e027810 */ /* 0x000fc80007ffe0ff */
        /* <DEDUP_REMOVED lines=10> */
[C---:B------:R-:W-:Y:S01]  /*1a50*/  IADD3 R13, PT, PT, R14.reuse, 0x20, RZ ;  /* 0x000000200e0d7810 */ /* 0x040fe20007ffe0ff */
[CCC-:B------:R-:W-:Y:S01]  /*1a60*/  FFMA.RM R11, R19.reuse, R17.reuse, R16.reuse ;  /* 0x00000011130b7223 */ /* 0x1c0fe20000004010 */
[----:B------:R-:W-:Y:S02]  /*1a70*/  ISETP.NE.AND P3, PT, R14, RZ, PT ;  /* 0x000000ff0e00720c */ /* 0x000fe40003f65270 */
[----:B------:R-:W-:Y:S01]  /*1a80*/  LOP3.LUT R12, R2, 0x7fffff, RZ, 0xc0, !PT ;  /* 0x007fffff020c7812 */ /* 0x000fe200078ec0ff */
[----:B------:R-:W-:Y:S01]  /*1a90*/  FFMA.RP R2, R19, R17, R16 ;  /* 0x0000001113027223 */ /* 0x000fe20000008010 */
[----:B------:R-:W-:Y:S01]  /*1aa0*/  ISETP.NE.AND P1, PT, R14, RZ, PT ;  /* 0x000000ff0e00720c */ /* 0x000fe20003f25270 */
[----:B------:R-:W-:Y:S01]  /*1ab0*/  IMAD.MOV R14, RZ, RZ, -R14 ;  /* 0x000000ffff0e7224 */ /* 0x000fe200078e0a0e */
[----:B------:R-:W-:Y:S02]  /*1ac0*/  LOP3.LUT R12, R12, 0x800000, RZ, 0xfc, !PT ;  /* 0x008000000c0c7812 */ /* 0x000fe400078efcff */
[----:B------:R-:W-:-:S02]  /*1ad0*/  FSETP.NEU.FTZ.AND P0, PT, R2, R11, PT ;  /* 0x0000000b0200720b */ /* 0x000fc40003f1d000 */
[----:B------:R-:W-:Y:S02]  /*1ae0*/  SHF.L.U32 R13, R12, R13, RZ ;  /* 0x0000000d0c0d7219 */ /* 0x000fe400000006ff */
[----:B------:R-:W-:Y:S02]  /*1af0*/  SEL R11, R14, RZ, P3 ;  /* 0x000000ff0e0b7207 */ /* 0x000fe40001800000 */
[----:B------:R-:W-:Y:S02]  /*1b00*/  ISETP.NE.AND P1, PT, R13, RZ, P1 ;  /* 0x000000ff0d00720c */ /* 0x000fe40000f25270 */
[----:B------:R-:W-:Y:S02]  /*1b10*/  SHF.R.U32.HI R11, RZ, R11, R12 ;  /* 0x0000000bff0b7219 */ /* 0x000fe4000001160c */
[----:B------:R-:W-:Y:S02]  /*1b20*/  PLOP3.LUT P0, PT, P0, P1, PT, 0xf8, 0x8f ;  /* 0x00000000008f781c */ /* 0x000fe40000703f70 */
[----:B------:R-:W-:-:S02]  /*1b30*/  SHF.R.U32.HI R13, RZ, 0x1, R11 ;  /* 0x00000001ff0d7819 */ /* 0x000fc4000001160b */
[----:B------:R-:W-:-:S04]  /*1b40*/  SEL R2, RZ, 0x1, !P0 ;  /* 0x00000001ff027807 */ /* 0x000fc80004000000 */
[----:B------:R-:W-:-:S04]  /*1b50*/  LOP3.LUT R2, R2, 0x1, R13, 0xf8, !PT ;  /* 0x0000000102027812 */ /* 0x000fc800078ef80d */
[----:B------:R-:W-:-:S04]  /*1b60*/  LOP3.LUT R2, R2, R11, RZ, 0xc0, !PT ;  /* 0x0000000b02027212 */ /* 0x000fc800078ec0ff */
[----:B------:R-:W-:-:S04]  /*1b70*/  IADD3 R13, PT, PT, R13, R2, RZ ;  /* 0x000000020d0d7210 */ /* 0x000fc80007ffe0ff */
[----:B------:R-:W-:Y:S01]  /*1b80*/  LOP3.LUT R0, R13, R0, RZ, 0xfc, !PT ;  /* 0x000000000d007212 */ /* 0x000fe200078efcff */
[----:B------:R-:W-:Y:S06]  /*1b90*/  BRA `(.L_x_47) ;  /* 0x0000000000347947 */ /* 0x000fec0003800000 */
.L_x_46:
[----:B------:R-:W-:-:S04]  /*1ba0*/  LOP3.LUT R0, R0, 0x80000000, RZ, 0xc0, !PT ;  /* 0x8000000000007812 */ /* 0x000fc800078ec0ff */
[----:B------:R-:W-:Y:S01]  /*1bb0*/  LOP3.LUT R0, R0, 0x7f800000, RZ, 0xfc, !PT ;  /* 0x7f80000000007812 */ /* 0x000fe200078efcff */
[----:B------:R-:W-:Y:S06]  /*1bc0*/  BRA `(.L_x_47) ;  /* 0x0000000000287947 */ /* 0x000fec0003800000 */
.L_x_45:
[----:B------:R-:W-:Y:S01]  /*1bd0*/  LEA R0, R11, R0, 0x17 ;  /* 0x000000000b007211 */ /* 0x000fe200078eb8ff */
[----:B------:R-:W-:Y:S06]  /*1be0*/  BRA `(.L_x_47) ;  /* 0x0000000000207947 */ /* 0x000fec0003800000 */
.L_x_44:
[----:B------:R-:W-:-:S04]  /*1bf0*/  LOP3.LUT R0, R13, 0x80000000, R2, 0x48, !PT ;  /* 0x800000000d007812 */ /* 0x000fc800078e4802 */
[----:B------:R-:W-:Y:S01]  /*1c00*/  LOP3.LUT R0, R0, 0x7f800000, RZ, 0xfc, !PT ;  /* 0x7f80000000007812 */ /* 0x000fe200078efcff */
[----:B------:R-:W-:Y:S06]  /*1c10*/  BRA `(.L_x_47) ;  /* 0x0000000000147947 */ /* 0x000fec0003800000 */
.L_x_43:
[----:B------:R-:W-:Y:S01]  /*1c20*/  LOP3.LUT R0, R13, 0x80000000, R2, 0x48, !PT ;  /* 0x800000000d007812 */ /* 0x000fe200078e4802 */
[----:B------:R-:W-:Y:S06]  /*1c30*/  BRA `(.L_x_47) ;  /* 0x00000000000c7947 */ /* 0x000fec0003800000 */
.L_x_42:
[----:B------:R-:W0:Y:S01]  /*1c40*/  MUFU.RSQ R0, -QNAN ;  /* 0xffc0000000007908 */ /* 0x000e220000001400 */
[----:B------:R-:W-:Y:S05]  /*1c50*/  BRA `(.L_x_47) ;  /* 0x0000000000047947 */ /* 0x000fea0003800000 */
.L_x_41:
[----:B------:R-:W-:-:S07]  /*1c60*/  FADD.FTZ R0, R2, R5 ;  /* 0x0000000502007221 */ /* 0x000fce0000010000 */
.L_x_47:
[----:B------:R-:W-:-:S04]  /*1c70*/  HFMA2 R11, -RZ, RZ, 0, 0 ;  /* 0x00000000ff0b7431 */ /* 0x000fc800000001ff */
[----:B0-----:R-:W-:Y:S05]  /*1c80*/  RET.REL.NODEC R10 `(_Z24layernorm_forward_kernelILb0ELb1EEvPK6__halfPS0_S2_S2_ii) ;  /* 0xffffffe00adc7950 */ /* 0x001fea0003c3ffff */
.L_x_48:
        /* <DEDUP_REMOVED lines=15> */
.L_x_111:


//--------------------- .text._Z24layernorm_forward_kernelILb1ELb0EEvPK6__halfPS0_S2_S2_ii --------------------------
	.section	.text._Z24layernorm_forward_kernelILb1ELb0EEvPK6__halfPS0_S2_S2_ii,"ax",@progbits
	.align	128
        .global         _Z24layernorm_forward_kernelILb1ELb0EEvPK6__halfPS0_S2_S2_ii
        .type           _Z24layernorm_forward_kernelILb1ELb0EEvPK6__halfPS0_S2_S2_ii,@function
        .size           _Z24layernorm_forward_kernelILb1ELb0EEvPK6__halfPS0_S2_S2_ii,(.L_x_112 - _Z24layernorm_forward_kernelILb1ELb0EEvPK6__halfPS0_S2_S2_ii)
        .other          _Z24layernorm_forward_kernelILb1ELb0EEvPK6__halfPS0_S2_S2_ii,@"STO_CUDA_ENTRY STV_DEFAULT"
_Z24layernorm_forward_kernelILb1ELb0EEvPK6__halfPS0_S2_S2_ii:
.text._Z24layernorm_forward_kernelILb1ELb0EEvPK6__halfPS0_S2_S2_ii:
        /* <DEDUP_REMOVED lines=11> */
[----:B------:R-:W-:Y:S01]  /*00b0*/  MOV R2, RZ ;  /* 0x000000ff00027202 */ /* 0x000fe20000000f00 */
[----:B------:R-:W4:Y:S01]  /*00c0*/  LDCU.64 UR10, c[0x0][0x358] ;  /* 0x00006b00ff0a77ac */ /* 0x000f220008000a00 */
[----:B-1----:R-:W-:Y:S02]  /*00d0*/  USHF.R.S32.HI UR7, URZ, 0x1f, UR8 ;  /* 0x0000001fff077899 */ /* 0x002fe40008011408 */
[----:B------:R-:W-:-:S04]  /*00e0*/  UIMAD.WIDE.U32 UR4, UR6, UR8, URZ ;  /* 0x00000008060472a5 */ /* 0x000fc8000f8e00ff */
[----:B------:R-:W-:Y:S02]  /*00f0*/  UIMAD UR7, UR6, UR7, UR5 ;  /* 0x00000007060772a4 */ /* 0x000fe4000f8e0205 */
[----:B------:R-:W-:Y:S02]  /*0100*/  USHF.R.S32.HI UR5, URZ, 0x3, UR8 ;  /* 0x00000003ff057899 */ /* 0x000fe40008011408 */
[----:B------:R-:W-:Y:S02]  /*0110*/  USHF.L.U32 UR12, UR4, 0x1, URZ ;  /* 0x00000001040c7899 */ /* 0x000fe400080006ff */
[----:B------:R-:W-:Y:S02]  /*0120*/  USHF.L.U64.HI UR7, UR4, 0x1, UR7 ;  /* 0x0000000104077899 */ /* 0x000fe40008010207 */
[----:B0-----:R-:W-:Y:S01]  /*0130*/  ISETP.GE.AND P0, PT, R3, UR5, PT ;  /* 0x0000000503007c0c */ /* 0x001fe2000bf06270 */
[----:B---3--:R-:W-:-:S04]  /*0140*/  UIADD3 UR13, UP0, UPT, UR12, UR16, URZ ;  /* 0x000000100c0d7290 */ /* 0x008fc8000ff1e0ff */
[----:B------:R-:W-:Y:S02]  /*0150*/  UIADD3.X UR14, UPT, UPT, UR7, UR17, URZ, UP0, !UPT ;  /* 0x00000011070e7290 */ /* 0x000fe400087fe4ff */
[----:B------:R-:W-:-:S04]  /*0160*/  MOV R20, UR13 ;  /* 0x0000000d00147c02 */ /* 0x000fc80008000f00 */
[----:B------:R-:W-:Y:S02]  /*0170*/  MOV R21, UR14 ;  /* 0x0000000e00157c02 */ /* 0x000fe40008000f00 */
[----:B----4-:R-:W-:Y:S05]  /*0180*/  @P0 BRA `(.L_x_50) ;  /* 0x0000000c00400947 */ /* 0x010fea0003800000 */
[----:B--2---:R-:W0:Y:S01]  /*0190*/  I2F.U32.RP R8, R0 ;  /* 0x0000000000087306 */ /* 0x004e220000209000 */
[----:B------:R-:W-:Y:S01]  /*01a0*/  IADD3 R2, PT, PT, R3, R0, RZ ;  /* 0x0000000003027210 */ /* 0x000fe20007ffe0ff */
[----:B------:R-:W-:Y:S01]  /*01b0*/  BSSY.RECONVERGENT B1, `(.L_x_51) ;  /* 0x000004a000017945 */ /* 0x000fe20003800200 */
[----:B------:R-:W-:Y:S02]  /*01c0*/  ISETP.NE.U32.AND P2, PT, R0, RZ, PT ;  /* 0x000000ff0000720c */ /* 0x000fe40003f45070 */
[C---:B------:R-:W-:Y:S02]  /*01d0*/  ISETP.GE.U32.AND P0, PT, R2.reuse, UR5, PT ;  /* 0x0000000502007c0c */ /* 0x040fe4000bf06070 */
[----:B------:R-:W-:Y:S02]  /*01e0*/  VIMNMX.U32 R7, PT, PT, R2, UR5, !PT ;  /* 0x0000000502077c48 */ /* 0x000fe4000ffe0000 */
[----:B------:R-:W-:Y:S02]  /*01f0*/  SEL R6, RZ, 0x1, P0 ;  /* 0x00000001ff067807 */ /* 0x000fe40000000000 */
[----:B------:R-:W-:-:S02]  /*0200*/  MOV R23, R3 ;  /* 0x0000000300177202 */ /* 0x000fc40000000f00 */
[----:B------:R-:W-:Y:S01]  /*0210*/  IADD3 R7, PT, PT, R7, -R2, -R6 ;  /* 0x8000000207077210 */ /* 0x000fe20007ffe806 */
[----:B0-----:R-:W0:Y:S01]  /*0220*/  MUFU.RCP R8, R8 ;  /* 0x0000000800087308 */ /* 0x001e220000001000 */
[----:B------:R-:W-:Y:S02]  /*0230*/  MOV R22, RZ ;  /* 0x000000ff00167202 */ /* 0x000fe40000000f00 */
[----:B0-----:R-:W-:-:S05]  /*0240*/  IADD3 R4, PT, PT, R8, 0xffffffe, RZ ;  /* 0x0ffffffe08047810 */ /* 0x001fca0007ffe0ff */
[----:B------:R0:W1:Y:S02]  /*0250*/  F2I.FTZ.U32.TRUNC.NTZ R5, R4 ;  /* 0x0000000400057305 */ /* 0x000064000021f000 */
[----:B0-----:R-:W-:Y:S02]  /*0260*/  MOV R4, RZ ;  /* 0x000000ff00047202 */ /* 0x001fe40000000f00 */
[----:B-1----:R-:W-:-:S05]  /*0270*/  IADD3 R9, PT, PT, RZ, -R5, RZ ;  /* 0x80000005ff097210 */ /* 0x002fca0007ffe0ff */
[----:B------:R-:W-:-:S04]  /*0280*/  IMAD R9, R9, R0, RZ ;  /* 0x0000000009097224 */ /* 0x000fc800078e02ff */
[----:B------:R-:W-:-:S06]  /*0290*/  IMAD.HI.U32 R8, R5, R9, R4 ;  /* 0x0000000905087227 */ /* 0x000fcc00078e0004 */
[----:B------:R-:W-:-:S05]  /*02a0*/  IMAD.HI.U32 R5, R8, R7, RZ ;  /* 0x0000000708057227 */ /* 0x000fca00078e00ff */
[----:B------:R-:W-:-:S05]  /*02b0*/  IADD3 R2, PT, PT, -R5, RZ, RZ ;  /* 0x000000ff05027210 */ /* 0x000fca0007ffe1ff */
[----:B------:R-:W-:-:S05]  /*02c0*/  IMAD R7, R0, R2, R7 ;  /* 0x0000000200077224 */ /* 0x000fca00078e0207 */
[----:B------:R-:W-:-:S13]  /*02d0*/  ISETP.GE.U32.AND P0, PT, R7, R0, PT ;  /* 0x000000000700720c */ /* 0x000fda0003f06070 */
[-C--:B------:R-:W-:Y:S02]  /*02e0*/  @P0 IADD3 R7, PT, PT, R7, -R0.reuse, RZ ;  /* 0x8000000007070210 */ /* 0x080fe40007ffe0ff */
[----:B------:R-:W-:Y:S02]  /*02f0*/  @P0 IADD3 R5, PT, PT, R5, 0x1, RZ ;  /* 0x0000000105050810 */ /* 0x000fe40007ffe0ff */
[----:B------:R-:W-:-:S13]  /*0300*/  ISETP.GE.U32.AND P1, PT, R7, R0, PT ;  /* 0x000000000700720c */ /* 0x000fda0003f26070 */
[----:B------:R-:W-:Y:S02]  /*0310*/  @P1 IADD3 R5, PT, PT, R5, 0x1, RZ ;  /* 0x0000000105051810 */ /* 0x000fe40007ffe0ff */
[----:B------:R-:W-:-:S04]  /*0320*/  @!P2 LOP3.LUT R5, RZ, R0, RZ, 0x33, !PT ;  /* 0x00000000ff05a212 */ /* 0x000fc800078e33ff */
[----:B------:R-:W-:-:S04]  /*0330*/  IADD3 R6, PT, PT, R6, R5, RZ ;  /* 0x0000000506067210 */ /* 0x000fc80007ffe0ff */
[C---:B------:R-:W-:Y:S02]  /*0340*/  LOP3.LUT R2, R6.reuse, 0x3, RZ, 0xc0, !PT ;  /* 0x0000000306027812 */ /* 0x040fe400078ec0ff */
[----:B------:R-:W-:Y:S02]  /*0350*/  ISETP.GE.U32.AND P1, PT, R6, 0x3, PT ;  /* 0x000000030600780c */ /* 0x000fe40003f26070 */
[----:B------:R-:W-:Y:S02]  /*0360*/  ISETP.NE.AND P0, PT, R2, 0x3, PT ;  /* 0x000000030200780c */ /* 0x000fe40003f05270 */
[----:B------:R-:W-:-:S11]  /*0370*/  MOV R2, RZ ;  /* 0x000000ff00027202 */ /* 0x000fd60000000f00 */
[----:B------:R-:W-:Y:S05]  /*0380*/  @!P0 BRA `(.L_x_52) ;  /* 0x0000000000b08947 */ /* 0x000fea0003800000 */
[----:B------:R-:W-:Y:S02]  /*0390*/  MOV R4, UR12 ;  /* 0x0000000c00047c02 */ /* 0x000fe40008000f00 */
[----:B------:R-:W-:Y:S02]  /*03a0*/  MOV R5, UR7 ;  /* 0x0000000700057c02 */ /* 0x000fe40008000f00 */
[----:B------:R-:W-:Y:S02]  /*03b0*/  IADD3 R2, PT, PT, R6, 0x1, RZ ;  /* 0x0000000106027810 */ /* 0x000fe40007ffe0ff */
[----:B------:R-:W-:Y:S01]  /*03c0*/  MOV R23, R3 ;  /* 0x0000000300177202 */ /* 0x000fe20000000f00 */
[----:B------:R-:W-:Y:S01]  /*03d0*/  IMAD.WIDE.U32 R4, R3, 0x10, R4 ;  /* 0x0000001003047825 */ /* 0x000fe200078e0004 */
[----:B------:R-:W-:-:S03]  /*03e0*/  LOP3.LUT R10, R2, 0x3, RZ, 0xc0, !PT ;  /* 0x00000003020a7812 */ /* 0x000fc600078ec0ff */
[----:B------:R-:W-:Y:S01]  /*03f0*/  HFMA2 R2, -RZ, RZ, 0, 0 ;  /* 0x00000000ff027431 */ /* 0x000fe200000001ff */
[----:B------:R-:W-:Y:S02]  /*0400*/  IADD3 R8, P0, PT, R4, UR16, RZ ;  /* 0x0000001004087c10 */ /* 0x000fe4000ff1e0ff */
[----:B------:R-:W-:Y:S02]  /*0410*/  IADD3 R10, PT, PT, -R10, RZ, RZ ;  /* 0x000000ff0a0a7210 */ /* 0x000fe40007ffe1ff */
[----:B------:R-:W-:-:S09]  /*0420*/  IADD3.X R9, PT, PT, R5, UR17, RZ, P0, !PT ;  /* 0x0000001105097c10 */ /* 0x000fd200087fe4ff */
.L_x_53:
[----:B------:R0:W2:Y:S01]  /*0430*/  LDG.E.128.CONSTANT R4, desc[UR10][R8.64] ;  /* 0x0000000a08047981 */ /* 0x0000a2000c1e9d00 */
[----:B------:R-:W-:Y:S02]  /*0440*/  IADD3 R10, PT, PT, R10, 0x1, RZ ;  /* 0x000000010a0a7810 */ /* 0x000fe40007ffe0ff */
[----:B------:R-:W-:Y:S02]  /*0450*/  IADD3 R23, PT, PT, R0, R23, RZ ;  /* 0x0000001700177210 */ /* 0x000fe40007ffe0ff */
[----:B------:R-:W-:Y:S01]  /*0460*/  ISETP.NE.AND P0, PT, R10, RZ, PT ;  /* 0x000000ff0a00720c */ /* 0x000fe20003f05270 */
[----:B0-----:R-:W-:-:S04]  /*0470*/  IMAD.WIDE.U32 R8, R0, 0x10, R8 ;  /* 0x0000001000087825 */ /* 0x001fc800078e0008 */
[--C-:B--2---:R-:W-:Y:S02]  /*0480*/  HADD2.F32 R11, -RZ, R4.reuse.H0_H0 ;  /* 0x20000004ff0b7230 */ /* 0x104fe40000004100 */
[----:B------:R-:W-:Y:S02]  /*0490*/  HADD2.F32 R12, -RZ, R4.H1_H1 ;  /* 0x30000004ff0c7230 */ /* 0x000fe40000004100 */
[--C-:B------:R-:W-:Y:S02]  /*04a0*/  HADD2.F32 R15, -RZ, R5.reuse.H1_H1 ;  /* 0x30000005ff0f7230 */ /* 0x100fe40000004100 */
[----:B------:R-:W-:Y:S02]  /*04b0*/  HADD2.F32 R14, -RZ, R5.H0_H0 ;  /* 0x20000005ff0e7230 */ /* 0x000fe40000004100 */
[----:B------:R-:W-:Y:S01]  /*04c0*/  FADD R13, R11, R12 ;  /* 0x0000000c0b0d7221 */ /* 0x000fe20000000000 */
[----:B------:R-:W-:Y:S01]  /*04d0*/  FMUL R12, R12, R12 ;  /* 0x0000000c0c0c7220 */ /* 0x000fe20000400000 */
[----:B------:R-:W-:-:S02]  /*04e0*/  HADD2.F32 R16, -RZ, R6.H1_H1 ;  /* 0x30000006ff107230 */ /* 0x000fc40000004100 */
[----:B------:R-:W-:Y:S01]  /*04f0*/  FMUL R17, R15, R15 ;  /* 0x0000000f0f117220 */ /* 0x000fe20000400000 */
[----:B------:R-:W-:Y:S02]  /*0500*/  HADD2.F32 R5, -RZ, R6.H0_H0 ;  /* 0x20000006ff057230 */ /* 0x000fe40000004100 */
[----:B------:R-:W-:Y:S01]  /*0510*/  FFMA R11, R11, R11, R12 ;  /* 0x0000000b0b0b7223 */ /* 0x000fe2000000000c */
[--C-:B------:R-:W-:Y:S02]  /*0520*/  HADD2.F32 R4, -RZ, R7.reuse.H0_H0 ;  /* 0x20000007ff047230 */ /* 0x100fe40000004100 */
[----:B------:R-:W-:Y:S01]  /*0530*/  FADD R6, R14, R15 ;  /* 0x0000000f0e067221 */ /* 0x000fe20000000000 */
[----:B------:R-:W-:Y:S02]  /*0540*/  HADD2.F32 R7, -RZ, R7.H1_H1 ;  /* 0x30000007ff077230 */ /* 0x000fe40000004100 */
[----:B------:R-:W-:Y:S01]  /*0550*/  FMUL R12, R16, R16 ;  /* 0x00000010100c7220 */ /* 0x000fe20000400000 */
[----:B------:R-:W-:Y:S01]  /*0560*/  FADD R13, R13, R22 ;  /* 0x000000160d0d7221 */ /* 0x000fe20000000000 */
[----:B------:R-:W-:Y:S01]  /*0570*/  FFMA R14, R14, R14, R17 ;  /* 0x0000000e0e0e7223 */ /* 0x000fe20000000011 */
[----:B------:R-:W-:Y:S01]  /*0580*/  FADD R11, R11, R2 ;  /* 0x000000020b0b7221 */ /* 0x000fe20000000000 */
[C---:B------:R-:W-:Y:S01]  /*0590*/  FADD R15, R5.reuse, R16 ;  /* 0x00000010050f7221 */ /* 0x040fe20000000000 */
[----:B------:R-:W-:Y:S01]  /*05a0*/  FFMA R12, R5, R5, R12 ;  /* 0x00000005050c7223 */ /* 0x000fe2000000000c */
[----:B------:R-:W-:Y:S01]  /*05b0*/  FADD R6, R13, R6 ;  /* 0x000000060d067221 */ /* 0x000fe20000000000 */
[----:B------:R-:W-:Y:S01]  /*05c0*/  FADD R11, R11, R14 ;  /* 0x0000000e0b0b7221 */ /* 0x000fe20000000000 */
[----:B------:R-:W-:Y:S01]  /*05d0*/  FMUL R5, R7, R7 ;  /* 0x0000000707057220 */ /* 0x000fe20000400000 */
[----:B------:R-:W-:Y:S01]  /*05e0*/  FADD R7, R4, R7 ;  /* 0x0000000704077221 */ /* 0x000fe20000000000 */
[----:B------:R-:W-:Y:S01]  /*05f0*/  FADD R6, R6, R15 ;  /* 0x0000000f06067221 */ /* 0x000fe20000000000 */
[----:B------:R-:W-:Y:S01]  /*0600*/  FADD R11, R11, R12 ;  /* 0x0000000c0b0b7221 */ /* 0x000fe20000000000 */
[----:B------:R-:W-:-:S02]  /*0610*/  FFMA R2, R4, R4, R5 ;  /* 0x0000000404027223 */ /* 0x000fc40000000005 */
[----:B------:R-:W-:Y:S02]  /*0620*/  FADD R22, R6, R7 ;  /* 0x0000000706167221 */ /* 0x000fe40000000000 */
[----:B------:R-:W-:Y:S01]  /*0630*/  FADD R2, R11, R2 ;  /* 0x000000020b027221 */ /* 0x000fe20000000000 */
[----:B------:R-:W-:Y:S06]  /*0640*/  @P0 BRA `(.L_x_53) ;  /* 0xfffffffc00780947 */ /* 0x000fec000383ffff */
.L_x_52:
[----:B------:R-:W-:Y:S05]  /*0650*/  BSYNC.RECONVERGENT B1 ;  /* 0x0000000000017941 */ /* 0x000fea0003800200 */
.L_x_51:
[----:B------:R-:W-:Y:S05]  /*0660*/  @!P1 BRA `(.L_x_50) ;  /* 0x0000000800089947 */ /* 0x000fea0003800000 */
[C---:B------:R-:W-:Y:S01]  /*0670*/  LEA R29, R0.reuse, R23, 0x1 ;  /* 0x00000017001d7211 */ /* 0x040fe200078e08ff */
[----:B------:R-:W-:Y:S01]  /*0680*/  IMAD R27, R0, 0x3, R23 ;  /* 0x00000003001b7824 */ /* 0x000fe200078e0217 */
[----:B------:R-:W-:-:S07]  /*0690*/  IADD3 R25, PT, PT, R23, R0, RZ ;  /* 0x0000000017197210 */ /* 0x000fce0007ffe0ff */
.L_x_54:
[----:B------:R-:W-:-:S06]  /*06a0*/  IMAD.WIDE.U32 R4, R23, 0x10, R20 ;  /* 0x0000001017047825 */ /* 0x000fcc00078e0014 */
[----:B------:R-:W2:Y:S01]  /*06b0*/  LDG.E.128.CONSTANT R4, desc[UR10][R4.64] ;  /* 0x0000000a04047981 */ /* 0x000ea2000c1e9d00 */
[----:B------:R-:W-:-:S06]  /*06c0*/  IMAD.WIDE.U32 R8, R25, 0x10, R20 ;  /* 0x0000001019087825 */ /* 0x000fcc00078e0014 */
[----:B------:R-:W3:Y:S01]  /*06d0*/  LDG.E.128.CONSTANT R8, desc[UR10][R8.64] ;  /* 0x0000000a08087981 */ /* 0x000ee2000c1e9d00 */
[----:B------:R-:W-:-:S06]  /*06e0*/  IMAD.WIDE.U32 R12, R29, 0x10, R20 ;  /* 0x000000101d0c7825 */ /* 0x000fcc00078e0014 */
[----:B------:R-:W4:Y:S01]  /*06f0*/  LDG.E.128.CONSTANT R12, desc[UR10][R12.64] ;  /* 0x0000000a0c0c7981 */ /* 0x000f22000c1e9d00 */
[----:B------:R-:W-:-:S06]  /*0700*/  IMAD.WIDE.U32 R16, R27, 0x10, R20 ;  /* 0x000000101b107825 */ /* 0x000fcc00078e0014 */
[----:B------:R-:W5:Y:S01]  /*0710*/  LDG.E.128.CONSTANT R16, desc[UR10][R16.64] ;  /* 0x0000000a10107981 */ /* 0x000f62000c1e9d00 */
[C-C-:B------:R-:W-:Y:S02]  /*0720*/  IADD3 R23, PT, PT, R0.reuse, R23, R0.reuse ;  /* 0x0000001700177210 */ /* 0x140fe40007ffe000 */
[C---:B------:R-:W-:Y:S02]  /*0730*/  LEA R25, R0.reuse, R25, 0x2 ;  /* 0x0000001900197211 */ /* 0x040fe400078e10ff */
[C---:B------:R-:W-:Y:S02]  /*0740*/  IADD3 R23, PT, PT, R0.reuse, R23, R0 ;  /* 0x0000001700177210 */ /* 0x040fe40007ffe000 */
[C---:B------:R-:W-:Y:S02]  /*0750*/  LEA R29, R0.reuse, R29, 0x2 ;  /* 0x0000001d001d7211 */ /* 0x040fe400078e10ff */
[----:B------:R-:W-:Y:S02]  /*0760*/  ISETP.GE.AND P0, PT, R23, UR5, PT ;  /* 0x0000000517007c0c */ /* 0x000fe4000bf06270 */
[----:B------:R-:W-:Y:S01]  /*0770*/  LEA R27, R0, R27, 0x2 ;  /* 0x0000001b001b7211 */ /* 0x000fe200078e10ff */
[----:B--2---:R-:W-:-:S02]  /*0780*/  HADD2.F32 R24, -RZ, R4.H0_H0 ;  /* 0x20000004ff187230 */ /* 0x004fc40000004100 */
[----:B------:R-:W-:Y:S02]  /*0790*/  HADD2.F32 R26, -RZ, R4.H1_H1 ;  /* 0x30000004ff1a7230 */ /* 0x000fe40000004100 */
[----:B------:R-:W-:-:S03]  /*07a0*/  HADD2.F32 R4, -RZ, R5.H0_H0 ;  /* 0x20000005ff047230 */ /* 0x000fc60000004100 */
[----:B------:R-:W-:Y:S01]  /*07b0*/  FADD R28, R24, R26 ;  /* 0x0000001a181c7221 */ /* 0x000fe20000000000 */
[----:B------:R-:W-:-:S03]  /*07c0*/  FMUL R26, R26, R26 ;  /* 0x0000001a1a1a7220 */ /* 0x000fc60000400000 */
[----:B------:R-:W-:Y:S01]  /*07d0*/  FADD R22, R28, R22 ;  /* 0x000000161c167221 */ /* 0x000fe20000000000 */
[----:B------:R-:W-:Y:S01]  /*07e0*/  FFMA R24, R24, R24, R26 ;  /* 0x0000001818187223 */ /* 0x000fe2000000001a */
[----:B------:R-:W-:-:S03]  /*07f0*/  HADD2.F32 R26, -RZ, R5.H1_H1 ;  /* 0x30000005ff1a7230 */ /* 0x000fc60000004100 */
[----:B------:R-:W-:Y:S01]  /*0800*/  FADD R24, R24, R2 ;  /* 0x0000000218187221 */ /* 0x000fe20000000000 */
[--C-:B------:R-:W-:Y:S02]  /*0810*/  HADD2.F32 R2, -RZ, R6.reuse.H1_H1 ;  /* 0x30000006ff027230 */ /* 0x100fe40000004100 */
[----:B------:R-:W-:Y:S01]  /*0820*/  FMUL R28, R26, R26 ;  /* 0x0000001a1a1c7220 */ /* 0x000fe20000400000 */
[C---:B------:R-:W-:Y:S01]  /*0830*/  FADD R5, R4.reuse, R26 ;  /* 0x0000001a04057221 */ /* 0x040fe20000000000 */
[----:B------:R-:W-:Y:S02]  /*0840*/  HADD2.F32 R6, -RZ, R6.H0_H0 ;  /* 0x20000006ff067230 */ /* 0x000fe40000004100 */
[----:B------:R-:W-:Y:S01]  /*0850*/  FFMA R4, R4, R4, R28 ;  /* 0x0000000404047223 */ /* 0x000fe2000000001c */
[----:B------:R-:W-:Y:S01]  /*0860*/  FADD R5, R22, R5 ;  /* 0x0000000516057221 */ /* 0x000fe20000000000 */
[----:B------:R-:W-:Y:S01]  /*0870*/  FMUL R26, R2, R2 ;  /* 0x00000002021a7220 */ /* 0x000fe20000400000 */
[----:B------:R-:W-:-:S02]  /*0880*/  HADD2.F32 R22, -RZ, R7.H1_H1 ;  /* 0x30000007ff167230 */ /* 0x000fc40000004100 */
[----:B------:R-:W-:Y:S01]  /*0890*/  FADD R24, R24, R4 ;  /* 0x0000000418187221 */ /* 0x000fe20000000000 */
[C---:B------:R-:W-:Y:S01]  /*08a0*/  FADD R2, R6.reuse, R2 ;  /* 0x0000000206027221 */ /* 0x040fe20000000000 */
[----:B------:R-:W-:Y:S02]  /*08b0*/  HADD2.F32 R4, -RZ, R7.H0_H0 ;  /* 0x20000007ff047230 */ /* 0x000fe40000004100 */
[----:B------:R-:W-:Y:S01]  /*08c0*/  FFMA R6, R6, R6, R26 ;  /* 0x0000000606067223 */ /* 0x000fe2000000001a */
[----:B------:R-:W-:Y:S01]  /*08d0*/  FMUL R26, R22, R22 ;  /* 0x00000016161a7220 */ /* 0x000fe20000400000 */
[----:B------:R-:W-:Y:S01]  /*08e0*/  FADD R2, R5, R2 ;  /* 0x0000000205027221 */ /* 0x000fe20000000000 */
[--C-:B---3--:R-:W-:Y:S02]  /*08f0*/  HADD2.F32 R5, -RZ, R8.reuse.H1_H1 ;  /* 0x30000008ff057230 */ /* 0x108fe40000004100 */
[C---:B------:R-:W-:Y:S01]  /*0900*/  FADD R7, R4.reuse, R22 ;  /* 0x0000001604077221 */ /* 0x040fe20000000000 */
[----:B------:R-:W-:Y:S01]  /*0910*/  FFMA R4, R4, R4, R26 ;  /* 0x0000000404047223 */ /* 0x000fe2000000001a */
[----:B------:R-:W-:Y:S01]  /*0920*/  FADD R6, R24, R6 ;  /* 0x0000000618067221 */ /* 0x000fe20000000000 */
[----:B------:R-:W-:-:S02]  /*0930*/  HADD2.F32 R8, -RZ, R8.H0_H0 ;  /* 0x20000008ff087230 */ /* 0x000fc40000004100 */
[----:B------:R-:W-:Y:S01]  /*0940*/  FADD R2, R2, R7 ;  /* 0x0000000702027221 */ /* 0x000fe20000000000 */
[----:B------:R-:W-:Y:S01]  /*0950*/  FMUL R7, R5, R5 ;  /* 0x0000000505077220 */ /* 0x000fe20000400000 */
[----:B------:R-:W-:Y:S01]  /*0960*/  FADD R4, R6, R4 ;  /* 0x0000000406047221 */ /* 0x000fe20000000000 */
[--C-:B------:R-:W-:Y:S02]  /*0970*/  HADD2.F32 R6, -RZ, R9.reuse.H1_H1 ;  /* 0x30000009ff067230 */ /* 0x100fe40000004100 */
[C---:B------:R-:W-:Y:S01]  /*0980*/  FADD R5, R8.reuse, R5 ;  /* 0x0000000508057221 */ /* 0x040fe20000000000 */
[----:B------:R-:W-:Y:S01]  /*0990*/  FFMA R7, R8, R8, R7 ;  /* 0x0000000808077223 */ /* 0x000fe20000000007 */
[----:B------:R-:W-:Y:S02]  /*09a0*/  HADD2.F32 R8, -RZ, R9.H0_H0 ;  /* 0x20000009ff087230 */ /* 0x000fe40000004100 */
[----:B------:R-:W-:Y:S01]  /*09b0*/  FMUL R9, R6, R6 ;  /* 0x0000000606097220 */ /* 0x000fe20000400000 */
[----:B------:R-:W-:Y:S01]  /*09c0*/  FADD R5, R2, R5 ;  /* 0x0000000502057221 */ /* 0x000fe20000000000 */
[----:B------:R-:W-:-:S02]  /*09d0*/  HADD2.F32 R2, -RZ, R11.H1_H1 ;  /* 0x3000000bff027230 */ /* 0x000fc40000004100 */
[C---:B------:R-:W-:Y:S01]  /*09e0*/  FADD R6, R8.reuse, R6 ;  /* 0x0000000608067221 */ /* 0x040fe20000000000 */
[----:B------:R-:W-:Y:S01]  /*09f0*/  FFMA R8, R8, R8, R9 ;  /* 0x0000000808087223 */ /* 0x000fe20000000009 */
[--C-:B------:R-:W-:Y:S02]  /*0a00*/  HADD2.F32 R9, -RZ, R10.reuse.H1_H1 ;  /* 0x3000000aff097230 */ /* 0x100fe40000004100 */
[----:B------:R-:W-:Y:S01]  /*0a10*/  FADD R7, R4, R7 ;  /* 0x0000000704077221 */ /* 0x000fe20000000000 */
[----:B------:R-:W-:Y:S02]  /*0a20*/  HADD2.F32 R10, -RZ, R10.H0_H0 ;  /* 0x2000000aff0a7230 */ /* 0x000fe40000004100 */
[----:B------:R-:W-:Y:S01]  /*0a30*/  FADD R6, R5, R6 ;  /* 0x0000000605067221 */ /* 0x000fe20000000000 */
[----:B------:R-:W-:Y:S02]  /*0a40*/  HADD2.F32 R11, -RZ, R11.H0_H0 ;  /* 0x2000000bff0b7230 */ /* 0x000fe40000004100 */
[----:B------:R-:W-:Y:S01]  /*0a50*/  FMUL R22, R9, R9 ;  /* 0x0000000909167220 */ /* 0x000fe20000400000 */
[----:B------:R-:W-:Y:S01]  /*0a60*/  FMUL R4, R2, R2 ;  /* 0x0000000202047220 */ /* 0x000fe20000400000 */
[C---:B------:R-:W-:Y:S01]  /*0a70*/  FADD R9, R10.reuse, R9 ;  /* 0x000000090a097221 */ /* 0x040fe20000000000 */
[----:B------:R-:W-:Y:S01]  /*0a80*/  FADD R7, R7, R8 ;  /* 0x0000000807077221 */ /* 0x000fe20000000000 */
[----:B------:R-:W-:Y:S01]  /*0a90*/  FADD R5, R11, R2 ;  /* 0x000000020b057221 */ /* 0x000fe20000000000 */
[----:B------:R-:W-:Y:S01]  /*0aa0*/  FFMA R10, R10, R10, R22 ;  /* 0x0000000a0a0a7223 */ /* 0x000fe20000000016 */
[----:B------:R-:W-:Y:S01]  /*0ab0*/  FADD R2, R6, R9 ;  /* 0x0000000906027221 */ /* 0x000fe20000000000 */
[----:B----4-:R-:W-:-:S02]  /*0ac0*/  HADD2.F32 R9, -RZ, R12.H0_H0 ;  /* 0x2000000cff097230 */ /* 0x010fc40000004100 */
[----:B------:R-:W-:Y:S01]  /*0ad0*/  FFMA R11, R11, R11, R4 ;  /* 0x0000000b0b0b7223 */ /* 0x000fe20000000004 */
[----:B------:R-:W-:Y:S02]  /*0ae0*/  HADD2.F32 R12, -RZ, R12.H1_H1 ;  /* 0x3000000cff0c7230 */ /* 0x000fe40000004100 */
[----:B------:R-:W-:Y:S01]  /*0af0*/  FADD R4, R7, R10 ;  /* 0x0000000a07047221 */ /* 0x000fe20000000000 */
[--C-:B------:R-:W-:Y:S02]  /*0b00*/  HADD2.F32 R6, -RZ, R13.reuse.H0_H0 ;  /* 0x2000000dff067230 */ /* 0x100fe40000004100 */
[----:B------:R-:W-:Y:S01]  /*0b10*/  FADD R2, R2, R5 ;  /* 0x0000000502027221 */ /* 0x000fe20000000000 */
[----:B------:R-:W-:Y:S02]  /*0b20*/  HADD2.F32 R13, -RZ, R13.H1_H1 ;  /* 0x3000000dff0d7230 */ /* 0x000fe40000004100 */
[----:B------:R-:W-:Y:S01]  /*0b30*/  FMUL R10, R12, R12 ;  /* 0x0000000c0c0a7220 */ /* 0x000fe20000400000 */
[----:B------:R-:W-:-:S02]  /*0b40*/  HADD2.F32 R5, -RZ, R14.H0_H0 ;  /* 0x2000000eff057230 */ /* 0x000fc40000004100 */
[----:B------:R-:W-:Y:S01]  /*0b50*/  FADD R4, R4, R11 ;  /* 0x0000000b04047221 */ /* 0x000fe20000000000 */
[--C-:B------:R-:W-:Y:S02]  /*0b60*/  HADD2.F32 R7, -RZ, R15.reuse.H0_H0 ;  /* 0x2000000fff077230 */ /* 0x100fe40000004100 */
[----:B------:R-:W-:Y:S01]  /*0b70*/  FADD R11, R9, R12 ;  /* 0x0000000c090b7221 */ /* 0x000fe20000000000 */
[----:B------:R-:W-:Y:S02]  /*0b80*/  HADD2.F32 R8, -RZ, R15.H1_H1 ;  /* 0x3000000fff087230 */ /* 0x000fe40000004100 */
[----:B------:R-:W-:Y:S01]  /*0b90*/  FMUL R15, R13, R13 ;  /* 0x0000000d0d0f7220 */ /* 0x000fe20000400000 */
[----:B------:R-:W-:Y:S02]  /*0ba0*/  HADD2.F32 R14, -RZ, R14.H1_H1 ;  /* 0x3000000eff0e7230 */ /* 0x000fe40000004100 */
[----:B------:R-:W-:Y:S01]  /*0bb0*/  FFMA R9, R9, R9, R10 ;  /* 0x0000000909097223 */ /* 0x000fe2000000000a */
[C---:B------:R-:W-:Y:S01]  /*0bc0*/  FADD R13, R6.reuse, R13 ;  /* 0x0000000d060d7221 */ /* 0x040fe20000000000 */
[----:B------:R-:W-:Y:S01]  /*0bd0*/  FFMA R15, R6, R6, R15 ;  /* 0x00000006060f7223 */ /* 0x000fe2000000000f */
[----:B------:R-:W-:Y:S01]  /*0be0*/  FADD R2, R2, R11 ;  /* 0x0000000b02027221 */ /* 0x000fe20000000000 */
[----:B------:R-:W-:Y:S01]  /*0bf0*/  FMUL R6, R14, R14 ;  /* 0x0000000e0e067220 */ /* 0x000fe20000400000 */
[----:B------:R-:W-:Y:S01]  /*0c00*/  FADD R4, R4, R9 ;  /* 0x0000000904047221 */ /* 0x000fe20000000000 */
[C---:B------:R-:W-:Y:S01]  /*0c10*/  FADD R9, R5.reuse, R14 ;  /* 0x0000000e05097221 */ /* 0x040fe20000000000 */
[----:B------:R-:W-:Y:S01]  /*0c20*/  FADD R2, R2, R13 ;  /* 0x0000000d02027221 */ /* 0x000fe20000000000 */
[----:B------:R-:W-:Y:S01]  /*0c30*/  FFMA R5, R5, R5, R6 ;  /* 0x0000000505057223 */ /* 0x000fe20000000006 */
[----:B------:R-:W-:Y:S01]  /*0c40*/  FMUL R6, R8, R8 ;  /* 0x0000000808067220 */ /* 0x000fe20000400000 */
[----:B------:R-:W-:Y:S01]  /*0c50*/  FADD R4, R4, R15 ;  /* 0x0000000f04047221 */ /* 0x000fe20000000000 */
[----:B------:R-:W-:Y:S01]  /*0c60*/  FADD R2, R2, R9 ;  /* 0x0000000902027221 */ /* 0x000fe20000000000 */
[C---:B------:R-:W-:Y:S01]  /*0c70*/  FADD R9, R7.reuse, R8 ;  /* 0x0000000807097221 */ /* 0x040fe20000000000 */
[----:B------:R-:W-:Y:S01]  /*0c80*/  FFMA R6, R7, R7, R6 ;  /* 0x0000000707067223 */ /* 0x000fe20000000006 */
[----:B-----5:R-:W-:-:S02]  /*0c90*/  HADD2.F32 R7, -RZ, R16.H0_H0 ;  /* 0x20000010ff077230 */ /* 0x020fc40000004100 */
[----:B------:R-:W-:Y:S01]  /*0ca0*/  FADD R5, R4, R5 ;  /* 0x0000000504057221 */ /* 0x000fe20000000000 */
[----:B------:R-:W-:Y:S02]  /*0cb0*/  HADD2.F32 R16, -RZ, R16.H1_H1 ;  /* 0x30000010ff107230 */ /* 0x000fe40000004100 */
[----:B------:R-:W-:Y:S01]  /*0cc0*/  FADD R2, R2, R9 ;  /* 0x0000000902027221 */ /* 0x000fe20000000000 */
[--C-:B------:R-:W-:Y:S02]  /*0cd0*/  HADD2.F32 R8, -RZ, R17.reuse.H0_H0 ;  /* 0x20000011ff087230 */ /* 0x100fe40000004100 */
[----:B------:R-:W-:Y:S01]  /*0ce0*/  FADD R5, R5, R6 ;  /* 0x0000000605057221 */ /* 0x000fe20000000000 */
[----:B------:R-:W-:Y:S02]  /*0cf0*/  HADD2.F32 R17, -RZ, R17.H1_H1 ;  /* 0x30000011ff117230 */ /* 0x000fe40000004100 */
[----:B------:R-:W-:Y:S01]  /*0d00*/  FMUL R6, R16, R16 ;  /* 0x0000001010067220 */ /* 0x000fe20000400000 */
[----:B------:R-:W-:-:S02]  /*0d10*/  HADD2.F32 R13, -RZ, R18.H1_H1 ;  /* 0x30000012ff0d7230 */ /* 0x000fc40000004100 */
[----:B------:R-:W-:Y:S01]  /*0d20*/  FADD R9, R7, R16 ;  /* 0x0000001007097221 */ /* 0x000fe20000000000 */
[----:B------:R-:W-:Y:S02]  /*0d30*/  HADD2.F32 R10, -RZ, R18.H0_H0 ;  /* 0x20000012ff0a7230 */ /* 0x000fe40000004100 */
[----:B------:R-:W-:Y:S01]  /*0d40*/  FMUL R11, R17, R17 ;  /* 0x00000011110b7220 */ /* 0x000fe20000400000 */
        /* <DEDUP_REMOVED lines=11> */
[----:B------:R-:W-:Y:S01]  /*0e00*/  FMUL R7, R19, R19 ;  /* 0x0000001313077220 */ /* 0x000fe20000400000 */
[----:B------:R-:W-:Y:S01]  /*0e10*/  FADD R5, R5, R8 ;  /* 0x0000000805057221 */ /* 0x000fe20000000000 */
[----:B------:R-:W-:Y:S01]  /*0e20*/  FADD R19, R4, R19 ;  /* 0x0000001304137221 */ /* 0x000fe20000000000 */
[----:B------:R-:W-:Y:S01]  /*0e30*/  FADD R2, R2, R13 ;  /* 0x0000000d02027221 */ /* 0x000fe20000000000 */
[----:B------:R-:W-:Y:S01]  /*0e40*/  FFMA R4, R4, R4, R7 ;  /* 0x0000000404047223 */ /* 0x000fe20000000007 */
[----:B------:R-:W-:-:S02]  /*0e50*/  FADD R5, R5, R10 ;  /* 0x0000000a05057221 */ /* 0x000fc40000000000 */
[----:B------:R-:W-:Y:S02]  /*0e60*/  FADD R22, R2, R19 ;  /* 0x0000001302167221 */ /* 0x000fe40000000000 */
[----:B------:R-:W-:Y:S01]  /*0e70*/  FADD R2, R5, R4 ;  /* 0x0000000405027221 */ /* 0x000fe20000000000 */
[----:B------:R-:W-:Y:S06]  /*0e80*/  @!P0 BRA `(.L_x_54) ;  /* 0xfffffff800048947 */ /* 0x000fec000383ffff */
.L_x_50:
[----:B------:R-:W-:Y:S05]  /*0e90*/  BSYNC.RECONVERGENT B0 ;  /* 0x0000000000007941 */ /* 0x000fea0003800200 */
.L_x_49:
[----:B------:R-:W0:Y:S01]  /*0ea0*/  S2UR UR6, SR_CgaCtaId ;  /* 0x00000000000679c3 */ /* 0x000e220000008800 */
[----:B------:R-:W1:Y:S01]  /*0eb0*/  LDCU UR4, c[0x0][0x3a4] ;  /* 0x00007480ff0477ac */ /* 0x000e620008000800 */
[C---:B--2---:R-:W-:Y:S02]  /*0ec0*/  ISETP.GE.U32.AND P0, PT, R0.reuse, 0x2, PT ;  /* 0x000000020000780c */ /* 0x044fe40003f06070 */
[----:B------:R-:W-:-:S04]  /*0ed0*/  ISETP.GE.U32.AND P1, PT, R0, 0x2, PT ;  /* 0x000000020000780c */ /* 0x000fc80003f26070 */
[----:B------:R-:W2:Y:S08]  /*0ee0*/  S2UR UR8, SR_CgaCtaId ;  /* 0x00000000000879c3 */ /* 0x000eb00000008800 */
[----:B------:R-:W3:Y:S01]  /*0ef0*/  S2UR UR9, SR_CgaCtaId ;  /* 0x00000000000979c3 */ /* 0x000ee20000008800 */
[----:B-1----:R-:W-:Y:S01]  /*0f00*/  I2FP.F32.S32 R6, UR4 ;  /* 0x0000000400067c45 */ /* 0x002fe20008201400 */
[----:B------:R-:W-:-:S03]  /*0f10*/  UMOV UR4, 0x400 ;  /* 0x0000040000047882 */ /* 0x000fc60000000000 */
[----:B------:R1:W4:Y:S01]  /*0f20*/  MUFU.RCP R9, R6 ;  /* 0x0000000600097308 */ /* 0x0003220000001000 */
[----:B0-----:R-:W-:-:S03]  /*0f30*/  ULEA UR4, UR6, UR4, 0x18 ;  /* 0x0000000406047291 */ /* 0x001fc6000f8ec0ff */
[----:B------:R-:W-:-:S03]  /*0f40*/  UMOV UR6, 0x400 ;  /* 0x0000040000067882 */ /* 0x000fc60000000000 */
[----:B------:R-:W-:Y:S01]  /*0f50*/  LEA R11, R3, UR4, 0x2 ;  /* 0x00000004030b7c11 */ /* 0x000fe2000f8e10ff */
[----:B--2---:R-:W-:-:S04]  /*0f60*/  ULEA UR6, UR8, UR6, 0x18 ;  /* 0x0000000608067291 */ /* 0x004fc8000f8ec0ff */
[----:B------:R1:W-:Y:S01]  /*0f70*/  STS [R11], R22 ;  /* 0x000000160b007388 */ /* 0x0003e20000000800 */
[----:B------:R-:W-:Y:S06]  /*0f80*/  BAR.SYNC.DEFER_BLOCKING 0x0 ;  /* 0x0000000000007b1d */ /* 0x000fec0000010000 */
[----:B---34-:R-:W-:Y:S05]  /*0f90*/  @!P0 BRA `(.L_x_55) ;  /* 0x0000000000308947 */ /* 0x018fea0003800000 */
[----:B------:R-:W-:-:S07]  /*0fa0*/  MOV R4, R0 ;  /* 0x0000000000047202 */ /* 0x000fce0000000f00 */
.L_x_56:
[----:B------:R-:W-:-:S04]  /*0fb0*/  SHF.R.U32.HI R10, RZ, 0x1, R4 ;  /* 0x00000001ff0a7819 */ /* 0x000fc80000011604 */
[----:B------:R-:W-:-:S13]  /*0fc0*/  ISETP.GE.U32.AND P0, PT, R3, R10, PT ;  /* 0x0000000a0300720c */ /* 0x000fda0003f06070 */
[----:B------:R-:W-:Y:S01]  /*0fd0*/  @!P0 LEA R5, R10, R11, 0x2 ;  /* 0x0000000b0a058211 */ /* 0x000fe200078e10ff */
[----:B------:R-:W-:Y:S05]  /*0fe0*/  @!P0 LDS R8, [R11] ;  /* 0x000000000b088984 */ /* 0x000fea0000000800 */
[----:B------:R-:W0:Y:S02]  /*0ff0*/  @!P0 LDS R5, [R5] ;  /* 0x0000000005058984 */ /* 0x000e240000000800 */
[----:B0-----:R-:W-:-:S05]  /*1000*/  @!P0 FADD R8, R5, R8 ;  /* 0x0000000805088221 */ /* 0x001fca0000000000 */
[----:B------:R0:W-:Y:S01]  /*1010*/  @!P0 STS [R11], R8 ;  /* 0x000000080b008388 */ /* 0x0001e20000000800 */
[----:B------:R-:W-:Y:S01]  /*1020*/  BAR.SYNC.DEFER_BLOCKING 0x0 ;  /* 0x0000000000007b1d */ /* 0x000fe20000010000 */
[----:B------:R-:W-:Y:S02]  /*1030*/  ISETP.GT.U32.AND P0, PT, R4, 0x3, PT ;  /* 0x000000030400780c */ /* 0x000fe40003f04070 */
[----:B------:R-:W-:-:S11]  /*1040*/  MOV R4, R10 ;  /* 0x0000000a00047202 */ /* 0x000fd60000000f00 */
[----:B0-----:R-:W-:Y:S05]  /*1050*/  @P0 BRA `(.L_x_56) ;  /* 0xfffffffc00d40947 */ /* 0x001fea000383ffff */
.L_x_55:
[----:B------:R-:W0:Y:S01]  /*1060*/  LDS R5, [UR6] ;  /* 0x00000006ff057984 */ /* 0x000e220008000800 */
[----:B------:R-:W-:Y:S02]  /*1070*/  UMOV UR4, 0x400 ;  /* 0x0000040000047882 */ /* 0x000fe40000000000 */
[----:B------:R-:W-:Y:S01]  /*1080*/  ULEA UR4, UR9, UR4, 0x18 ;  /* 0x0000000409047291 */ /* 0x000fe2000f8ec0ff */
[----:B------:R-:W-:Y:S06]  /*1090*/  BAR.SYNC.DEFER_BLOCKING 0x0 ;  /* 0x0000000000007b1d */ /* 0x000fec0000010000 */
[----:B------:R2:W-:Y:S02]  /*10a0*/  STS [R11], R2 ;  /* 0x000000020b007388 */ /* 0x0005e40000000800 */
[----:B------:R-:W-:Y:S06]  /*10b0*/  BAR.SYNC.DEFER_BLOCKING 0x0 ;  /* 0x0000000000007b1d */ /* 0x000fec0000010000 */
[----:B------:R-:W-:Y:S05]  /*10c0*/  @!P1 BRA `(.L_x_57) ;  /* 0x0000000000309947 */ /* 0x000fea0003800000 */
[----:B--2---:R-:W-:-:S07]  /*10d0*/  MOV R2, R0 ;  /* 0x0000000000027202 */ /* 0x004fce0000000f00 */
.L_x_58:
[----:B------:R-:W-:-:S04]  /*10e0*/  SHF.R.U32.HI R8, RZ, 0x1, R2 ;  /* 0x00000001ff087819 */ /* 0x000fc80000011602 */
[----:B------:R-:W-:-:S13]  /*10f0*/  ISETP.GE.U32.AND P0, PT, R3, R8, PT ;  /* 0x000000080300720c */ /* 0x000fda0003f06070 */
[----:B------:R-:W-:Y:S01]  /*1100*/  @!P0 LEA R4, R8, R11, 0x2 ;  /* 0x0000000b08048211 */ /* 0x000fe200078e10ff */
[----:B------:R-:W-:Y:S05]  /*1110*/  @!P0 LDS R7, [R11] ;  /* 0x000000000b078984 */ /* 0x000fea0000000800 */
[----:B------:R-:W2:Y:S02]  /*1120*/  @!P0 LDS R4, [R4] ;  /* 0x0000000004048984 */ /* 0x000ea40000000800 */
[----:B--2---:R-:W-:-:S05]  /*1130*/  @!P0 FADD R7, R4, R7 ;  /* 0x0000000704078221 */ /* 0x004fca0000000000 */
[----:B------:R3:W-:Y:S01]  /*1140*/  @!P0 STS [R11], R7 ;  /* 0x000000070b008388 */ /* 0x0007e20000000800 */
[----:B------:R-:W-:Y:S01]  /*1150*/  BAR.SYNC.DEFER_BLOCKING 0x0 ;  /* 0x0000000000007b1d */ /* 0x000fe20000010000 */
[----:B------:R-:W-:Y:S02]  /*1160*/  ISETP.GT.U32.AND P0, PT, R2, 0x3, PT ;  /* 0x000000030200780c */ /* 0x000fe40003f04070 */
[----:B------:R-:W-:-:S11]  /*1170*/  MOV R2, R8 ;  /* 0x0000000800027202 */ /* 0x000fd60000000f00 */
[----:B---3--:R-:W-:Y:S05]  /*1180*/  @P0 BRA `(.L_x_58) ;  /* 0xfffffffc00d40947 */ /* 0x008fea000383ffff */
.L_x_57:
[----:B0-----:R-:W0:Y:S01]  /*1190*/  FCHK P0, R5, R6 ;  /* 0x0000000605007302 */ /* 0x001e220000000000 */
[----:B--2---:R-:W-:Y:S01]  /*11a0*/  FFMA R2, -R6, R9, 1 ;  /* 0x3f80000006027423 */ /* 0x004fe20000000109 */
[----:B------:R-:W2:Y:S01]  /*11b0*/  LDS R4, [UR4] ;  /* 0x00000004ff047984 */ /* 0x000ea20008000800 */
[----:B------:R-:W-:Y:S02]  /*11c0*/  BAR.SYNC.DEFER_BLOCKING 0x0 ;  /* 0x0000000000007b1d */ /* 0x000fe40000010000 */
[----:B------:R-:W-:Y:S01]  /*11d0*/  FFMA R2, R9, R2, R9 ;  /* 0x0000000209027223 */ /* 0x000fe20000000009 */
[----:B------:R-:W-:-:S03]  /*11e0*/  ISETP.GE.AND P2, PT, R3, UR5, PT ;  /* 0x0000000503007c0c */ /* 0x000fc6000bf46270 */
[----:B------:R-:W-:-:S04]  /*11f0*/  FFMA R7, R5, R2, RZ ;  /* 0x0000000205077223 */ /* 0x000fc800000000ff */
[----:B------:R-:W-:-:S04]  /*1200*/  FFMA R8, -R6, R7, R5 ;  /* 0x0000000706087223 */ /* 0x000fc80000000105 */
[----:B------:R-:W-:Y:S01]  /*1210*/  FFMA R2, R2, R8, R7 ;  /* 0x0000000802027223 */ /* 0x000fe20000000007 */
[----:B0-----:R-:W-:Y:S06]  /*1220*/  @!P0 BRA `(.L_x_59) ;  /* 0x00000000000c8947 */ /* 0x001fec0003800000 */
[----:B------:R-:W-:-:S07]  /*1230*/  MOV R8, 0x1250 ;  /* 0x0000125000087802 */ /* 0x000fce0000000f00 */
[----:B-12---:R-:W-:Y:S05]  /*1240*/  CALL.REL.NOINC `($__internal_2_$__cuda_sm3x_div_rn_noftz_f32_slowpath) ;  /* 0x0000001800bc7944 */ /* 0x006fea0003c00000 */
[----:B------:R-:W-:-:S07]  /*1250*/  MOV R2, R5 ;  /* 0x0000000500027202 */ /* 0x000fce0000000f00 */
.L_x_59:
[----:B------:R-:W0:Y:S08]  /*1260*/  MUFU.RCP R5, R6 ;  /* 0x0000000600057308 */ /* 0x000e300000001000 */
[----:B--2---:R-:W2:Y:S01]  /*1270*/  FCHK P0, R4, R6 ;  /* 0x0000000604007302 */ /* 0x004ea20000000000 */
[----:B0-----:R-:W-:-:S04]  /*1280*/  FFMA R8, -R6, R5, 1 ;  /* 0x3f80000006087423 */ /* 0x001fc80000000105 */
[----:B------:R-:W-:-:S04]  /*1290*/  FFMA R10, R5, R8, R5 ;  /* 0x00000008050a7223 */ /* 0x000fc80000000005 */
[----:B------:R-:W-:-:S04]  /*12a0*/  FFMA R5, R4, R10, RZ ;  /* 0x0000000a04057223 */ /* 0x000fc800000000ff */
[----:B------:R-:W-:-:S04]  /*12b0*/  FFMA R8, -R6, R5, R4 ;  /* 0x0000000506087223 */ /* 0x000fc80000000104 */
[----:B------:R-:W-:Y:S01]  /*12c0*/  FFMA R5, R10, R8, R5 ;  /* 0x000000080a057223 */ /* 0x000fe20000000005 */
[----:B--2---:R-:W-:Y:S06]  /*12d0*/  @!P0 BRA `(.L_x_60) ;  /* 0x00000000000c8947 */ /* 0x004fec0003800000 */
[----:B------:R-:W-:Y:S02]  /*12e0*/  MOV R5, R4 ;  /* 0x0000000400057202 */ /* 0x000fe40000000f00 */
[----:B------:R-:W-:-:S07]  /*12f0*/  MOV R8, 0x1310 ;  /* 0x0000131000087802 */ /* 0x000fce0000000f00 */
[----:B-1----:R-:W-:Y:S05]  /*1300*/  CALL.REL.NOINC `($__internal_2_$__cuda_sm3x_div_rn_noftz_f32_slowpath) ;  /* 0x00000018008c7944 */ /* 0x002fea0003c00000 */
.L_x_60:
[----:B------:R-:W0:Y:S01]  /*1310*/  LDCU.64 UR18, c[0x0][0x380] ;  /* 0x00007000ff1277ac */ /* 0x000e220008000a00 */
[----:B------:R-:W-:Y:S01]  /*1320*/  BSSY.RECONVERGENT B0, `(.L_x_61) ;  /* 0x000019f000007945 */ /* 0x000fe20003800200 */
[----:B------:R-:W2:Y:S03]  /*1330*/  LDCU.64 UR16, c[0x0][0x388] ;  /* 0x00007100ff1077ac */ /* 0x000ea60008000a00 */
[----:B------:R-:W-:Y:S05]  /*1340*/  @P2 BRA `(.L_x_62) ;  /* 0x0000001800702947 */ /* 0x000fea0003800000 */
[----:B------:R-:W-:Y:S01]  /*1350*/  FFMA R5, -R2, R2, R5 ;  /* 0x0000000202057223 */ /* 0x000fe20000000105 */
[----:B------:R-:W3:Y:S04]  /*1360*/  LDC.64 R8, c[0x0][0x390] ;  /* 0x0000e400ff087b82 */ /* 0x000ee80000000a00 */
[----:B------:R-:W-:-:S05]  /*1370*/  FMNMX R5, RZ, R5, !PT ;  /* 0x00000005ff057209 */ /* 0x000fca0007800000 */
[----:B------:R-:W-:-:S05]  /*1380*/  FADD R5, R5, 9.9999997473787516356e-06 ;  /* 0x3727c5ac05057421 */ /* 0x000fca0000000000 */
[----:B------:R-:W-:Y:S02]  /*1390*/  FSETP.GEU.AND P1, PT, |R5|, 1.175494350822287508e-38, PT ;  /* 0x008000000500780b */ /* 0x000fe40003f2e200 */
[----:B---3--:R-:W-:-:S11]  /*13a0*/  ISETP.NE.U32.AND P0, PT, R8, RZ, PT ;  /* 0x000000ff0800720c */ /* 0x008fd60003f05070 */
[----:B------:R-:W-:Y:S01]  /*13b0*/  @!P1 FMUL R5, R5, 16777216 ;  /* 0x4b80000005059820 */ /* 0x000fe20000400000 */
[----:B------:R-:W-:-:S03]  /*13c0*/  ISETP.NE.AND.EX P0, PT, R9, RZ, PT, P0 ;  /* 0x000000ff0900720c */ /* 0x000fc60003f05300 */
[----:B------:R-:W3:Y:S02]  /*13d0*/  MUFU.RSQ R12, R5 ;  /* 0x00000005000c7308 */ /* 0x000ee40000001400 */
[----:B---3--:R-:W-:-:S08]  /*13e0*/  @!P1 FMUL R12, R12, 4096 ;  /* 0x458000000c0c9820 */ /* 0x008fd00000400000 */
[----:B------:R-:W-:Y:S05]  /*13f0*/  @P0 BRA `(.L_x_63) ;  /* 0x00000004007c0947 */ /* 0x000fea0003800000 */
[----:B------:R-:W3:Y:S01]  /*1400*/  LDCU.64 UR8, c[0x0][0x398] ;  /* 0x00007300ff0877ac */ /* 0x000ee20008000a00 */
[----:B------:R-:W4:Y:S01]  /*1410*/  LDC.64 R8, c[0x0][0x398] ;  /* 0x0000e600ff087b82 */ /* 0x000f220000000a00 */
[----:B------:R-:W-:Y:S02]  /*1420*/  MOV R10, UR12 ;  /* 0x0000000c000a7c02 */ /* 0x000fe40008000f00 */
[----:B-1----:R-:W-:Y:S02]  /*1430*/  MOV R11, UR7 ;  /* 0x00000007000b7c02 */ /* 0x002fe40008000f00 */
[C---:B------:R-:W-:Y:S01]  /*1440*/  SHF.L.U32 R13, R3.reuse, 0x3, RZ ;  /* 0x00000003030d7819 */ /* 0x040fe200000006ff */
[----:B------:R-:W-:Y:S01]  /*1450*/  IMAD.WIDE.U32 R10, R3, 0x10, R10 ;  /* 0x00000010030a7825 */ /* 0x000fe200078e000a */
[----:B---3--:R-:W-:-:S04]  /*1460*/  ISETP.NE.U32.AND P0, PT, RZ, UR8, PT ;  /* 0x00000008ff007c0c */ /* 0x008fc8000bf05070 */
[----:B------:R-:W-:-:S13]  /*1470*/  ISETP.NE.AND.EX P0, PT, RZ, UR9, PT, P0 ;  /* 0x00000009ff007c0c */ /* 0x000fda000bf05300 */
.L_x_66:
[----:B01----:R-:W-:-:S04]  /*1480*/  IADD3 R4, P1, PT, R10, UR18, RZ ;  /* 0x000000120a047c10 */ /* 0x003fc8000ff3e0ff */
[----:B------:R-:W-:-:S06]  /*1490*/  IADD3.X R5, PT, PT, R11, UR19, RZ, P1, !PT ;  /* 0x000000130b057c10 */ /* 0x000fcc0008ffe4ff */
[----:B------:R-:W5:Y:S01]  /*14a0*/  LDG.E.128.CONSTANT R4, desc[UR10][R4.64] ;  /* 0x0000000a04047981 */ /* 0x000f62000c1e9d00 */
[----:B------:R-:W-:Y:S05]  /*14b0*/  @P0 BRA `(.L_x_64) ;  /* 0x0000000000740947 */ /* 0x000fea0003800000 */
[--C-:B-----5:R-:W-:Y:S02]  /*14c0*/  HADD2.F32 R19, -RZ, R5.reuse.H0_H0 ;  /* 0x20000005ff137230 */ /* 0x120fe40000004100 */
[----:B------:R-:W-:Y:S02]  /*14d0*/  HADD2.F32 R5, -RZ, R5.H1_H1 ;  /* 0x30000005ff057230 */ /* 0x000fe40000004100 */
[--C-:B------:R-:W-:Y:S02]  /*14e0*/  HADD2.F32 R15, -RZ, R4.reuse.H0_H0 ;  /* 0x20000004ff0f7230 */ /* 0x100fe40000004100 */
[--C-:B------:R-:W-:Y:S01]  /*14f0*/  FADD R19, R19, -R2.reuse ;  /* 0x8000000213137221 */ /* 0x100fe20000000000 */
[----:B------:R-:W-:Y:S02]  /*1500*/  HADD2.F32 R17, -RZ, R4.H1_H1 ;  /* 0x30000004ff117230 */ /* 0x000fe40000004100 */
[--C-:B------:R-:W-:Y:S02]  /*1510*/  HADD2.F32 R21, -RZ, R6.reuse.H0_H0 ;  /* 0x20000006ff157230 */ /* 0x100fe40000004100 */
[----:B------:R-:W-:Y:S01]  /*1520*/  FADD R15, R15, -R2 ;  /* 0x800000020f0f7221 */ /* 0x000fe20000000000 */
[----:B------:R-:W-:-:S02]  /*1530*/  HADD2.F32 R23, -RZ, R6.H1_H1 ;  /* 0x30000006ff177230 */ /* 0x000fc40000004100 */
[--C-:B------:R-:W-:Y:S01]  /*1540*/  FADD R17, R17, -R2.reuse ;  /* 0x8000000211117221 */ /* 0x100fe20000000000 */
[--C-:B------:R-:W-:Y:S02]  /*1550*/  HADD2.F32 R25, -RZ, R7.reuse.H0_H0 ;  /* 0x20000007ff197230 */ /* 0x100fe40000004100 */
[--C-:B------:R-:W-:Y:S01]  /*1560*/  FADD R21, R21, -R2.reuse ;  /* 0x8000000215157221 */ /* 0x100fe20000000000 */
[----:B------:R-:W-:Y:S02]  /*1570*/  HADD2.F32 R27, -RZ, R7.H1_H1 ;  /* 0x30000007ff1b7230 */ /* 0x000fe40000004100 */
[--C-:B------:R-:W-:Y:S01]  /*1580*/  FADD R7, R5, -R2.reuse ;  /* 0x8000000205077221 */ /* 0x100fe20000000000 */
[--C-:B------:R-:W-:Y:S01]  /*1590*/  FADD R23, R23, -R2.reuse ;  /* 0x8000000217177221 */ /* 0x100fe20000000000 */
[--C-:B------:R-:W-:Y:S01]  /*15a0*/  FADD R25, R25, -R2.reuse ;  /* 0x8000000219197221 */ /* 0x100fe20000000000 */
[C---:B------:R-:W-:Y:S01]  /*15b0*/  FMUL R5, R12.reuse, R19 ;  /* 0x000000130c057220 */ /* 0x040fe20000400000 */
[----:B------:R-:W-:Y:S01]  /*15c0*/  FADD R27, R27, -R2 ;  /* 0x800000021b1b7221 */ /* 0x000fe20000000000 */
[C---:B------:R-:W-:Y:S01]  /*15d0*/  FMUL R6, R12.reuse, R7 ;  /* 0x000000070c067220 */ /* 0x040fe20000400000 */
[C---:B------:R-:W-:Y:S01]  /*15e0*/  FMUL R4, R12.reuse, R15 ;  /* 0x0000000f0c047220 */ /* 0x040fe20000400000 */
[C---:B------:R-:W-:Y:S01]  /*15f0*/  FMUL R17, R12.reuse, R17 ;  /* 0x000000110c117220 */ /* 0x040fe20000400000 */
[C---:B------:R-:W-:Y:S01]  /*1600*/  FMUL R21, R12.reuse, R21 ;  /* 0x000000150c157220 */ /* 0x040fe20000400000 */
[C---:B------:R-:W-:Y:S01]  /*1610*/  FMUL R14, R12.reuse, R23 ;  /* 0x000000170c0e7220 */ /* 0x040fe20000400000 */
[C---:B------:R-:W-:Y:S01]  /*1620*/  FMUL R7, R12.reuse, R25 ;  /* 0x000000190c077220 */ /* 0x040fe20000400000 */
[----:B------:R-:W-:Y:S01]  /*1630*/  FMUL R16, R12, R27 ;  /* 0x0000001b0c107220 */ /* 0x000fe20000400000 */
[----:B------:R-:W-:-:S02]  /*1640*/  F2FP.F16.F32.PACK_AB R5, R6, R5 ;  /* 0x000000050605723e */ /* 0x000fc400000000ff */
[----:B------:R-:W-:Y:S02]  /*1650*/  F2FP.F16.F32.PACK_AB R4, R17, R4 ;  /* 0x000000041104723e */ /* 0x000fe400000000ff */
[----:B------:R-:W-:Y:S02]  /*1660*/  F2FP.F16.F32.PACK_AB R6, R14, R21 ;  /* 0x000000150e06723e */ /* 0x000fe400000000ff */
[----:B------:R-:W-:Y:S01]  /*1670*/  F2FP.F16.F32.PACK_AB R7, R16, R7 ;  /* 0x000000071007723e */ /* 0x000fe200000000ff */
[----:B------:R-:W-:Y:S06]  /*1680*/  BRA `(.L_x_65) ;  /* 0x0000000000b47947 */ /* 0x000fec0003800000 */
.L_x_64:
[----:B----4-:R-:W-:-:S05]  /*1690*/  IMAD.WIDE.U32 R14, R13, 0x2, R8 ;  /* 0x000000020d0e7825 */ /* 0x010fca00078e0008 */
[----:B------:R-:W3:Y:S04]  /*16a0*/  LDG.E.U16.CONSTANT R20, desc[UR10][R14.64] ;  /* 0x0000000a0e147981 */ /* 0x000ee8000c1e9500 */
[----:B------:R-:W4:Y:S04]  /*16b0*/  LDG.E.U16.CONSTANT R21, desc[UR10][R14.64+0x2] ;  /* 0x0000020a0e157981 */ /* 0x000f28000c1e9500 */
[----:B------:R-:W2:Y:S04]  /*16c0*/  LDG.E.U16.CONSTANT R23, desc[UR10][R14.64+0x6] ;  /* 0x0000060a0e177981 */ /* 0x000ea8000c1e9500 */
[----:B------:R-:W2:Y:S04]  /*16d0*/  LDG.E.U16.CONSTANT R22, desc[UR10][R14.64+0x4] ;  /* 0x0000040a0e167981 */ /* 0x000ea8000c1e9500 */
[----:B------:R-:W2:Y:S04]  /*16e0*/  LDG.E.U16.CONSTANT R18, desc[UR10][R14.64+0x8] ;  /* 0x0000080a0e127981 */ /* 0x000ea8000c1e9500 */
[----:B------:R-:W2:Y:S04]  /*16f0*/  LDG.E.U16.CONSTANT R17, desc[UR10][R14.64+0xa] ;  /* 0x00000a0a0e117981 */ /* 0x000ea8000c1e9500 */
[----:B------:R-:W2:Y:S04]  /*1700*/  LDG.E.U16.CONSTANT R16, desc[UR10][R14.64+0xc] ;  /* 0x00000c0a0e107981 */ /* 0x000ea8000c1e9500 */
[----:B------:R0:W2:Y:S01]  /*1710*/  LDG.E.U16.CONSTANT R19, desc[UR10][R14.64+0xe] ;  /* 0x00000e0a0e137981 */ /* 0x0000a2000c1e9500 */
[----:B-----5:R-:W-:-:S02]  /*1720*/  HADD2.F32 R27, -RZ, R4.H0_H0 ;  /* 0x20000004ff1b7230 */ /* 0x020fc40000004100 */
[----:B------:R-:W-:Y:S02]  /*1730*/  HADD2.F32 R4, -RZ, R4.H1_H1 ;  /* 0x30000004ff047230 */ /* 0x000fe40000004100 */
[--C-:B------:R-:W-:Y:S02]  /*1740*/  HADD2.F32 R29, -RZ, R5.reuse.H1_H1 ;  /* 0x30000005ff1d7230 */ /* 0x100fe40000004100 */
[----:B------:R-:W-:Y:S02]  /*1750*/  HADD2.F32 R24, -RZ, R5.H0_H0 ;  /* 0x20000005ff187230 */ /* 0x000fe40000004100 */
[--C-:B------:R-:W-:Y:S01]  /*1760*/  FADD R4, R4, -R2.reuse ;  /* 0x8000000204047221 */ /* 0x100fe20000000000 */
[----:B------:R-:W-:Y:S02]  /*1770*/  HADD2.F32 R5, -RZ, R6.H0_H0 ;  /* 0x20000006ff057230 */ /* 0x000fe40000004100 */
[----:B0-----:R-:W-:Y:S01]  /*1780*/  FADD R14, R29, -R2 ;  /* 0x800000021d0e7221 */ /* 0x001fe20000000000 */
[----:B------:R-:W-:-:S02]  /*1790*/  HADD2.F32 R15, -RZ, R7.H1_H1 ;  /* 0x30000007ff0f7230 */ /* 0x000fc40000004100 */
[----:B---3--:R-:W-:Y:S02]  /*17a0*/  HADD2.F32 R25, -RZ, R20.H0_H0 ;  /* 0x20000014ff197230 */ /* 0x008fe40000004100 */
[----:B------:R-:W-:Y:S01]  /*17b0*/  FADD R20, R27, -R2 ;  /* 0x800000021b147221 */ /* 0x000fe20000000000 */
[----:B----4-:R-:W-:-:S03]  /*17c0*/  HADD2.F32 R21, -RZ, R21.H0_H0 ;  /* 0x20000015ff157230 */ /* 0x010fc60000004100 */
[----:B------:R-:W-:Y:S01]  /*17d0*/  FFMA R20, R12, R20, R25 ;  /* 0x000000140c147223 */ /* 0x000fe20000000019 */
[----:B------:R-:W-:Y:S02]  /*17e0*/  HADD2.F32 R27, -RZ, R6.H1_H1 ;  /* 0x30000006ff1b7230 */ /* 0x000fe40000004100 */
[----:B--2---:R-:W-:Y:S02]  /*17f0*/  HADD2.F32 R23, -RZ, R23.H0_H0 ;  /* 0x20000017ff177230 */ /* 0x004fe40000004100 */
[--C-:B------:R-:W-:Y:S01]  /*1800*/  FADD R6, R24, -R2.reuse ;  /* 0x8000000218067221 */ /* 0x100fe20000000000 */
[----:B------:R-:W-:Y:S02]  /*1810*/  HADD2.F32 R25, -RZ, R7.H0_H0 ;  /* 0x20000007ff197230 */ /* 0x000fe40000004100 */
[----:B------:R-:W-:Y:S02]  /*1820*/  HADD2.F32 R22, -RZ, R22.H0_H0 ;  /* 0x20000016ff167230 */ /* 0x000fe40000004100 */
[C---:B------:R-:W-:Y:S01]  /*1830*/  FFMA R7, R12.reuse, R4, R21 ;  /* 0x000000040c077223 */ /* 0x040fe20000000015 */
[----:B------:R-:W-:Y:S01]  /*1840*/  FFMA R21, R12, R14, R23 ;  /* 0x0000000e0c157223 */ /* 0x000fe20000000017 */
[----:B------:R-:W-:Y:S01]  /*1850*/  FADD R14, R5, -R2 ;  /* 0x80000002050e7221 */ /* 0x000fe20000000000 */
[----:B------:R-:W-:-:S02]  /*1860*/  HADD2.F32 R5, -RZ, R18.H0_H0 ;  /* 0x20000012ff057230 */ /* 0x000fc40000004100 */
[C---:B------:R-:W-:Y:S01]  /*1870*/  FFMA R6, R12.reuse, R6, R22 ;  /* 0x000000060c067223 */ /* 0x040fe20000000016 */
[--C-:B------:R-:W-:Y:S01]  /*1880*/  FADD R4, R27, -R2.reuse ;  /* 0x800000021b047221 */ /* 0x100fe20000000000 */
[--C-:B------:R-:W-:Y:S01]  /*1890*/  FADD R22, R25, -R2.reuse ;  /* 0x8000000219167221 */ /* 0x100fe20000000000 */
[----:B------:R-:W-:Y:S02]  /*18a0*/  HADD2.F32 R17, -RZ, R17.H0_H0 ;  /* 0x20000011ff117230 */ /* 0x000fe40000004100 */
[----:B------:R-:W-:Y:S02]  /*18b0*/  HADD2.F32 R23, -RZ, R16.H0_H0 ;  /* 0x20000010ff177230 */ /* 0x000fe40000004100 */
[----:B------:R-:W-:Y:S01]  /*18c0*/  FADD R16, R15, -R2 ;  /* 0x800000020f107221 */ /* 0x000fe20000000000 */
[----:B------:R-:W-:Y:S02]  /*18d0*/  HADD2.F32 R19, -RZ, R19.H0_H0 ;  /* 0x20000013ff137230 */ /* 0x000fe40000004100 */
[C---:B------:R-:W-:Y:S01]  /*18e0*/  FFMA R14, R12.reuse, R14, R5 ;  /* 0x0000000e0c0e7223 */ /* 0x040fe20000000005 */
[C---:B------:R-:W-:Y:S01]  /*18f0*/  FFMA R17, R12.reuse, R4, R17 ;  /* 0x000000040c117223 */ /* 0x040fe20000000011 */
[C---:B------:R-:W-:Y:S01]  /*1900*/  FFMA R23, R12.reuse, R22, R23 ;  /* 0x000000160c177223 */ /* 0x040fe20000000017 */
[----:B------:R-:W-:Y:S01]  /*1910*/  FFMA R16, R12, R16, R19 ;  /* 0x000000100c107223 */ /* 0x000fe20000000013 */
[----:B------:R-:W-:-:S02]  /*1920*/  F2FP.F16.F32.PACK_AB R4, R7, R20 ;  /* 0x000000140704723e */ /* 0x000fc400000000ff */
[----:B------:R-:W-:Y:S02]  /*1930*/  F2FP.F16.F32.PACK_AB R5, R21, R6 ;  /* 0x000000061505723e */ /* 0x000fe400000000ff */
[----:B------:R-:W-:Y:S02]  /*1940*/  F2FP.F16.F32.PACK_AB R6, R17, R14 ;  /* 0x0000000e1106723e */ /* 0x000fe400000000ff */
[----:B------:R-:W-:-:S07]  /*1950*/  F2FP.F16.F32.PACK_AB R7, R16, R23 ;  /* 0x000000171007723e */ /* 0x000fce00000000ff */
.L_x_65:
[----:B--2---:R-:W-:Y:S02]  /*1960*/  IADD3 R14, P1, PT, R10, UR16, RZ ;  /* 0x000000100a0e7c10 */ /* 0x004fe4000ff3e0ff */
[C---:B------:R-:W-:Y:S02]  /*1970*/  IADD3 R3, PT, PT, R0.reuse, R3, RZ ;  /* 0x0000000300037210 */ /* 0x040fe40007ffe0ff */
[----:B------:R-:W-:Y:S01]  /*1980*/  IADD3.X R15, PT, PT, R11, UR17, RZ, P1, !PT ;  /* 0x000000110b0f7c10 */ /* 0x000fe20008ffe4ff */
[C---:B------:R-:W-:Y:S01]  /*1990*/  IMAD.WIDE.U32 R10, R0.reuse, 0x10, R10 ;  /* 0x00000010000a7825 */ /* 0x040fe200078e000a */
[----:B------:R-:W-:Y:S02]  /*19a0*/  ISETP.GE.AND P1, PT, R3, UR5, PT ;  /* 0x0000000503007c0c */ /* 0x000fe4000bf26270 */
[----:B------:R-:W-:Y:S01]  /*19b0*/  LEA R13, R0, R13, 0x3 ;  /* 0x0000000d000d7211 */ /* 0x000fe200078e18ff */
[----:B------:R1:W-:Y:S10]  /*19c0*/  STG.E.128 desc[UR10][R14.64], R4 ;  /* 0x000000040e007986 */ /* 0x0003f4000c101d0a */
[----:B------:R-:W-:Y:S05]  /*19d0*/  @!P1 BRA `(.L_x_66) ;  /* 0xfffffff800a89947 */ /* 0x000fea000383ffff */
[----:B------:R-:W-:Y:S05]  /*19e0*/  BRA `(.L_x_62) ;  /* 0x0000001000c87947 */ /* 0x000fea0003800000 */
.L_x_63:
[----:B-1----:R-:W1:Y:S08]  /*19f0*/  LDC.64 R10, c[0x0][0x398] ;  /* 0x0000e600ff0a7b82 */ /* 0x002e700000000a00 */
[----:B------:R-:W3:Y:S01]  /*1a00*/  LDC.64 R14, c[0x0][0x388] ;  /* 0x0000e200ff0e7b82 */ /* 0x000ee20000000a00 */
[----:B-1----:R-:W-:-:S04]  /*1a10*/  ISETP.NE.U32.AND P0, PT, R10, RZ, PT ;  /* 0x000000ff0a00720c */ /* 0x002fc80003f05070 */
[----:B------:R-:W-:Y:S02]  /*1a20*/  ISETP.NE.AND.EX P0, PT, R11, RZ, PT, P0 ;  /* 0x000000ff0b00720c */ /* 0x000fe40003f05300 */
[----:B---3--:R-:W-:-:S04]  /*1a30*/  IADD3 R14, P1, PT, R14, UR12, RZ ;  /* 0x0000000c0e0e7c10 */ /* 0x008fc8000ff3e0ff */
[----:B------:R-:W-:-:S07]  /*1a40*/  IADD3.X R15, PT, PT, R15, UR7, RZ, P1, !PT ;  /* 0x000000070f0f7c10 */ /* 0x000fce0008ffe4ff */
[----:B------:R-:W-:Y:S05]  /*1a50*/  @!P0 BRA `(.L_x_67) ;  /* 0x0000000400508947 */ /* 0x000fea0003800000 */
[----:B------:R-:W-:-:S07]  /*1a60*/  IMAD.WIDE.U32 R16, R3, 0x10, RZ ;  /* 0x0000001003107825 */ /* 0x000fce00078e00ff */
.L_x_68:
[C---:B-1----:R-:W-:Y:S02]  /*1a70*/  IADD3 R4, P2, PT, R16.reuse, UR13, RZ ;  /* 0x0000000d10047c10 */ /* 0x042fe4000ff5e0ff */
[C---:B------:R-:W-:Y:S02]  /*1a80*/  IADD3 R20, P1, P0, R16.reuse, 0x8, R8 ;  /* 0x0000000810147810 */ /* 0x040fe4000783e008 */
[C---:B------:R-:W-:Y:S02]  /*1a90*/  IADD3.X R5, PT, PT, R17.reuse, UR14, RZ, P2, !PT ;  /* 0x0000000e11057c10 */ /* 0x040fe400097fe4ff */
[----:B------:R-:W-:Y:S02]  /*1aa0*/  IADD3 R18, P2, P3, R16, 0xe, R10 ;  /* 0x0000000e10127810 */ /* 0x000fe40007b5e00a */
[C---:B------:R-:W-:Y:S02]  /*1ab0*/  IADD3.X R21, PT, PT, R17.reuse, R9, RZ, P1, P0 ;  /* 0x0000000911157210 */ /* 0x040fe40000fe04ff */
[----:B------:R-:W3:Y:S01]  /*1ac0*/  LDG.E.128.CONSTANT R4, desc[UR10][R4.64] ;  /* 0x0000000a04047981 */ /* 0x000ee2000c1e9d00 */
[----:B------:R-:W-:-:S03]  /*1ad0*/  IADD3.X R19, PT, PT, R17, R11, RZ, P2, P3 ;  /* 0x0000000b11137210 */ /* 0x000fc600017e64ff */
[----:B------:R-:W4:Y:S04]  /*1ae0*/  LDG.E.U16.CONSTANT R22, desc[UR10][R20.64+-0x8] ;  /* 0xfffff80a14167981 */ /* 0x000f28000c1e9500 */
[----:B------:R-:W5:Y:S04]  /*1af0*/  LDG.E.U16.CONSTANT R23, desc[UR10][R18.64+-0xe] ;  /* 0xfffff20a12177981 */ /* 0x000f68000c1e9500 */
[----:B------:R-:W2:Y:S04]  /*1b00*/  LDG.E.U16.CONSTANT R25, desc[UR10][R20.64+-0x6] ;  /* 0xfffffa0a14197981 */ /* 0x000ea8000c1e9500 */
[----:B------:R-:W2:Y:S01]  /*1b10*/  LDG.E.U16.CONSTANT R24, desc[UR10][R18.64+-0xc] ;  /* 0xfffff40a12187981 */ /* 0x000ea2000c1e9500 */
[----:B---3--:R-:W-:-:S02]  /*1b20*/  HADD2.F32 R13, -RZ, R4.H0_H0 ;  /* 0x20000004ff0d7230 */ /* 0x008fc40000004100 */
[----:B----4-:R-:W-:-:S03]  /*1b30*/  HADD2.F32 R22, -RZ, R22.H0_H0 ;  /* 0x20000016ff167230 */ /* 0x010fc60000004100 */
[----:B------:R-:W-:Y:S01]  /*1b40*/  FADD R13, R13, -R2 ;  /* 0x800000020d0d7221 */ /* 0x000fe20000000000 */
[----:B-----5:R-:W-:-:S03]  /*1b50*/  HADD2.F32 R26, -RZ, R23.H0_H0 ;  /* 0x20000017ff1a7230 */ /* 0x020fc60000004100 */
[----:B------:R-:W-:Y:S01]  /*1b60*/  FMUL R13, R12, R13 ;  /* 0x0000000d0c0d7220 */ /* 0x000fe20000400000 */
[----:B------:R-:W3:Y:S03]  /*1b70*/  LDG.E.U16.CONSTANT R23, desc[UR10][R20.64+-0x4] ;  /* 0xfffffc0a14177981 */ /* 0x000ee6000c1e9500 */
[----:B------:R-:W-:Y:S02]  /*1b80*/  FFMA R13, R13, R22, R26 ;  /* 0x000000160d0d7223 */ /* 0x000fe4000000001a */
[----:B------:R-:W4:Y:S01]  /*1b90*/  LDG.E.U16.CONSTANT R22, desc[UR10][R18.64+-0xa] ;  /* 0xfffff60a12167981 */ /* 0x000f22000c1e9500 */
[----:B------:R-:W-:Y:S02]  /*1ba0*/  HADD2.F32 R27, -RZ, R4.H1_H1 ;  /* 0x30000004ff1b7230 */ /* 0x000fe40000004100 */
[----:B--2---:R-:W-:Y:S01]  /*1bb0*/  HADD2.F32 R25, -RZ, R25.H0_H0 ;  /* 0x20000019ff197230 */ /* 0x004fe20000004100 */
[----:B------:R-:W2:Y:S02]  /*1bc0*/  LDG.E.U16.CONSTANT R26, desc[UR10][R20.64] ;  /* 0x0000000a141a7981 */ /* 0x000ea4000c1e9500 */
[----:B------:R-:W-:Y:S01]  /*1bd0*/  FADD R27, R27, -R2 ;  /* 0x800000021b1b7221 */ /* 0x000fe20000000000 */
[----:B------:R-:W-:-:S02]  /*1be0*/  HADD2.F32 R29, -RZ, R24.H0_H0 ;  /* 0x20000018ff1d7230 */ /* 0x000fc40000004100 */
[----:B------:R-:W5:Y:S01]  /*1bf0*/  LDG.E.U16.CONSTANT R24, desc[UR10][R20.64+-0x2] ;  /* 0xfffffe0a14187981 */ /* 0x000f62000c1e9500 */
[----:B------:R-:W-:Y:S01]  /*1c00*/  FMUL R4, R12, R27 ;  /* 0x0000001b0c047220 */ /* 0x000fe20000400000 */
[----:B------:R-:W-:-:S03]  /*1c10*/  HADD2.F32 R27, -RZ, R5.H0_H0 ;  /* 0x20000005ff1b7230 */ /* 0x000fc60000004100 */
[----:B------:R-:W-:Y:S02]  /*1c20*/  FFMA R4, R4, R25, R29 ;  /* 0x0000001904047223 */ /* 0x000fe4000000001d */
[----:B------:R-:W2:Y:S01]  /*1c30*/  LDG.E.U16.CONSTANT R25, desc[UR10][R18.64+-0x8] ;  /* 0xfffff80a12197981 */ /* 0x000ea2000c1e9500 */
[----:B------:R-:W-:Y:S01]  /*1c40*/  FADD R27, R27, -R2 ;  /* 0x800000021b1b7221 */ /* 0x000fe20000000000 */
[----:B---3--:R-:W-:Y:S02]  /*1c50*/  HADD2.F32 R23, -RZ, R23.H0_H0 ;  /* 0x20000017ff177230 */ /* 0x008fe40000004100 */
[----:B----4-:R-:W-:Y:S02]  /*1c60*/  HADD2.F32 R29, -RZ, R22.H0_H0 ;  /* 0x20000016ff1d7230 */ /* 0x010fe40000004100 */
[----:B------:R-:W-:Y:S01]  /*1c70*/  FMUL R22, R12, R27 ;  /* 0x0000001b0c167220 */ /* 0x000fe20000400000 */
[----:B------:R-:W-:Y:S01]  /*1c80*/  HADD2.F32 R5, -RZ, R5.H1_H1 ;  /* 0x30000005ff057230 */ /* 0x000fe20000004100 */
[----:B------:R-:W3:Y:S02]  /*1c90*/  LDG.E.U16.CONSTANT R27, desc[UR10][R20.64+0x2] ;  /* 0x0000020a141b7981 */ /* 0x000ee4000c1e9500 */
[----:B------:R-:W-:-:S02]  /*1ca0*/  FFMA R22, R22, R23, R29 ;  /* 0x0000001716167223 */ /* 0x000fc4000000001d */
[----:B------:R-:W4:Y:S01]  /*1cb0*/  LDG.E.U16.CONSTANT R23, desc[UR10][R18.64+-0x6] ;  /* 0xfffffa0a12177981 */ /* 0x000f22000c1e9500 */
[----:B------:R-:W-:Y:S01]  /*1cc0*/  FADD R5, R5, -R2 ;  /* 0x8000000205057221 */ /* 0x000fe20000000000 */
[----:B-----5:R-:W-:Y:S02]  /*1cd0*/  HADD2.F32 R24, -RZ, R24.H0_H0 ;  /* 0x20000018ff187230 */ /* 0x020fe40000004100 */
[----:B--2---:R-:W-:Y:S02]  /*1ce0*/  HADD2.F32 R26, -RZ, R26.H0_H0 ;  /* 0x2000001aff1a7230 */ /* 0x004fe40000004100 */
[----:B------:R-:W-:Y:S01]  /*1cf0*/  FMUL R5, R12, R5 ;  /* 0x000000050c057220 */ /* 0x000fe20000400000 */
[----:B------:R-:W2:Y:S01]  /*1d00*/  LDG.E.U16.CONSTANT R29, desc[UR10][R18.64] ;  /* 0x0000000a121d7981 */ /* 0x000ea2000c1e9500 */
[----:B------:R-:W-:Y:S02]  /*1d10*/  HADD2.F32 R28, -RZ, R25.H0_H0 ;  /* 0x20000019ff1c7230 */ /* 0x000fe40000004100 */
[----:B------:R-:W-:-:S03]  /*1d20*/  HADD2.F32 R25, -RZ, R6.H0_H0 ;  /* 0x20000006ff197230 */ /* 0x000fc60000004100 */
[----:B------:R-:W-:Y:S02]  /*1d30*/  FFMA R5, R5, R24, R28 ;  /* 0x0000001805057223 */ /* 0x000fe4000000001c */
[----:B------:R-:W5:Y:S01]  /*1d40*/  LDG.E.U16.CONSTANT R28, desc[UR10][R18.64+-0x4] ;  /* 0xfffffc0a121c7981 */ /* 0x000f62000c1e9500 */
[----:B------:R-:W-:Y:S01]  /*1d50*/  FADD R25, R25, -R2 ;  /* 0x8000000219197221 */ /* 0x000fe20000000000 */
[----:B----4-:R-:W-:-:S03]  /*1d60*/  HADD2.F32 R24, -RZ, R23.H0_H0 ;  /* 0x20000017ff187230 */ /* 0x010fc60000004100 */
[----:B------:R-:W-:Y:S02]  /*1d70*/  FMUL R23, R12, R25 ;  /* 0x000000190c177220 */ /* 0x000fe40000400000 */
[----:B------:R-:W4:Y:S02]  /*1d80*/  LDG.E.U16.CONSTANT R25, desc[UR10][R18.64+-0x2] ;  /* 0xfffffe0a12197981 */ /* 0x000f24000c1e9500 */
[----:B------:R-:W-:Y:S02]  /*1d90*/  FFMA R23, R23, R26, R24 ;  /* 0x0000001a17177223 */ /* 0x000fe40000000018 */
[----:B------:R-:W4:Y:S04]  /*1da0*/  LDG.E.U16.CONSTANT R24, desc[UR10][R20.64+0x4] ;  /* 0x0000040a14187981 */ /* 0x000f28000c1e9500 */
[----:B------:R2:W4:Y:S01]  /*1db0*/  LDG.E.U16.CONSTANT R26, desc[UR10][R20.64+0x6] ;  /* 0x0000060a141a7981 */ /* 0x000522000c1e9500 */
[----:B------:R-:W-:-:S02]  /*1dc0*/  HADD2.F32 R6, -RZ, R6.H1_H1 ;  /* 0x30000006ff067230 */ /* 0x000fc40000004100 */
[----:B---3--:R-:W-:-:S03]  /*1dd0*/  HADD2.F32 R27, -RZ, R27.H0_H0 ;  /* 0x2000001bff1b7230 */ /* 0x008fc60000004100 */
[----:B------:R-:W-:Y:S01]  /*1de0*/  FADD R6, R6, -R2 ;  /* 0x8000000206067221 */ /* 0x000fe20000000000 */
[----:B-----5:R-:W-:-:S03]  /*1df0*/  HADD2.F32 R28, -RZ, R28.H0_H0 ;  /* 0x2000001cff1c7230 */ /* 0x020fc60000004100 */
[----:B------:R-:W-:-:S04]  /*1e00*/  FMUL R6, R12, R6 ;  /* 0x000000060c067220 */ /* 0x000fc80000400000 */
[----:B------:R-:W-:Y:S01]  /*1e10*/  FFMA R6, R6, R27, R28 ;  /* 0x0000001b06067223 */ /* 0x000fe2000000001c */
[--C-:B------:R-:W-:Y:S02]  /*1e20*/  HADD2.F32 R27, -RZ, R7.reuse.H0_H0 ;  /* 0x20000007ff1b7230 */ /* 0x100fe40000004100 */
[----:B------:R-:W-:-:S03]  /*1e30*/  HADD2.F32 R7, -RZ, R7.H1_H1 ;  /* 0x30000007ff077230 */ /* 0x000fc60000004100 */
[--C-:B------:R-:W-:Y:S02]  /*1e40*/  FADD R27, R27, -R2.reuse ;  /* 0x800000021b1b7221 */ /* 0x100fe40000000000 */
[----:B------:R-:W-:Y:S01]  /*1e50*/  FADD R7, R7, -R2 ;  /* 0x8000000207077221 */ /* 0x000fe20000000000 */
[----:B--2---:R-:W-:Y:S02]  /*1e60*/  HADD2.F32 R20, -RZ, R29.H0_H0 ;  /* 0x2000001dff147230 */ /* 0x004fe40000004100 */
[C---:B------:R-:W-:Y:S01]  /*1e70*/  FMUL R27, R12.reuse, R27 ;  /* 0x0000001b0c1b7220 */ /* 0x040fe20000400000 */
[----:B------:R-:W-:Y:S01]  /*1e80*/  FMUL R7, R12, R7 ;  /* 0x000000070c077220 */ /* 0x000fe20000400000 */
[----:B------:R-:W-:Y:S02]  /*1e90*/  F2FP.F16.F32.PACK_AB R4, R4, R13 ;  /* 0x0000000d0404723e */ /* 0x000fe400000000ff */
[----:B------:R-:W-:Y:S02]  /*1ea0*/  F2FP.F16.F32.PACK_AB R5, R5, R22 ;  /* 0x000000160505723e */ /* 0x000fe400000000ff */
[----:B------:R-:W-:-:S02]  /*1eb0*/  F2FP.F16.F32.PACK_AB R6, R6, R23 ;  /* 0x000000170606723e */ /* 0x000fc400000000ff */
[----:B------:R-:W-:Y:S01]  /*1ec0*/  IADD3 R3, PT, PT, R0, R3, RZ ;  /* 0x0000000300037210 */ /* 0x000fe20007ffe0ff */
[----:B----4-:R-:W-:Y:S02]  /*1ed0*/  HADD2.F32 R18, -RZ, R25.H0_H0 ;  /* 0x20000019ff127230 */ /* 0x010fe40000004100 */
[----:B------:R-:W-:Y:S02]  /*1ee0*/  HADD2.F32 R24, -RZ, R24.H0_H0 ;  /* 0x20000018ff187230 */ /* 0x000fe40000004100 */
[----:B------:R-:W-:-:S03]  /*1ef0*/  HADD2.F32 R26, -RZ, R26.H0_H0 ;  /* 0x2000001aff1a7230 */ /* 0x000fc60000004100 */
[----:B------:R-:W-:Y:S01]  /*1f00*/  FFMA R24, R27, R24, R18 ;  /* 0x000000181b187223 */ /* 0x000fe20000000012 */
[----:B------:R-:W-:Y:S01]  /*1f10*/  IADD3 R18, P0, PT, R16, R14, RZ ;  /* 0x0000000e10127210 */ /* 0x000fe20007f1e0ff */
[----:B------:R-:W-:-:S03]  /*1f20*/  FFMA R7, R7, R26, R20 ;  /* 0x0000001a07077223 */ /* 0x000fc60000000014 */
[----:B------:R-:W-:Y:S02]  /*1f30*/  IADD3.X R19, PT, PT, R17, R15, RZ, P0, !PT ;  /* 0x0000000f11137210 */ /* 0x000fe400007fe4ff */
[----:B------:R-:W-:-:S05]  /*1f40*/  F2FP.F16.F32.PACK_AB R7, R7, R24 ;  /* 0x000000180707723e */ /* 0x000fca00000000ff */
[----:B------:R1:W-:Y:S01]  /*1f50*/  STG.E.128 desc[UR10][R18.64], R4 ;  /* 0x0000000412007986 */ /* 0x0003e2000c101d0a */
[----:B------:R-:W-:Y:S01]  /*1f60*/  ISETP.GE.AND P0, PT, R3, UR5, PT ;  /* 0x0000000503007c0c */ /* 0x000fe2000bf06270 */
[----:B------:R-:W-:-:S12]  /*1f70*/  IMAD.WIDE.U32 R16, R0, 0x10, R16 ;  /* 0x0000001000107825 */ /* 0x000fd800078e0010 */
[----:B------:R-:W-:Y:S05]  /*1f80*/  @!P0 BRA `(.L_x_68) ;  /* 0xfffffff800b88947 */ /* 0x000fea000383ffff */
[----:B------:R-:W-:Y:S05]  /*1f90*/  BRA `(.L_x_62) ;  /* 0x0000000c005c7947 */ /* 0x000fea0003800000 */
.L_x_67:
[----:B------:R-:W1:Y:S01]  /*1fa0*/  I2F.U32.RP R8, R0 ;  /* 0x0000000000087306 */ /* 0x000e620000209000 */
[----:B------:R-:W-:Y:S01]  /*1fb0*/  IADD3 R10, PT, PT, R3, R0, RZ ;  /* 0x00000000030a7210 */ /* 0x000fe20007ffe0ff */
[----:B------:R-:W-:Y:S01]  /*1fc0*/  BSSY.RECONVERGENT B1, `(.L_x_69) ;  /* 0x0000057000017945 */ /* 0x000fe20003800200 */
[----:B------:R-:W-:Y:S02]  /*1fd0*/  ISETP.NE.U32.AND P2, PT, R0, RZ, PT ;  /* 0x000000ff0000720c */ /* 0x000fe40003f45070 */
[C---:B------:R-:W-:Y:S02]  /*1fe0*/  ISETP.GE.AND P0, PT, R10.reuse, UR5, PT ;  /* 0x000000050a007c0c */ /* 0x040fe4000bf06270 */
[----:B------:R-:W-:Y:S02]  /*1ff0*/  VIMNMX R7, PT, PT, R10, UR5, !PT ;  /* 0x000000050a077c48 */ /* 0x000fe4000ffe0100 */
[----:B------:R-:W-:-:S04]  /*2000*/  SEL R6, RZ, 0x1, P0 ;  /* 0x00000001ff067807 */ /* 0x000fc80000000000 */
[----:B------:R-:W-:Y:S01]  /*2010*/  IADD3 R7, PT, PT, R7, -R10, -R6 ;  /* 0x8000000a07077210 */ /* 0x000fe20007ffe806 */
[----:B-1----:R-:W1:Y:S02]  /*2020*/  MUFU.RCP R8, R8 ;  /* 0x0000000800087308 */ /* 0x002e640000001000 */
[----:B-1----:R-:W-:-:S06]  /*2030*/  IADD3 R4, PT, PT, R8, 0xffffffe, RZ ;  /* 0x0ffffffe08047810 */ /* 0x002fcc0007ffe0ff */
[----:B------:R1:W3:Y:S02]  /*2040*/  F2I.FTZ.U32.TRUNC.NTZ R5, R4 ;  /* 0x0000000400057305 */ /* 0x0002e4000021f000 */
[----:B-1----:R-:W-:Y:S01]  /*2050*/  HFMA2 R4, -RZ, RZ, 0, 0 ;  /* 0x00000000ff047431 */ /* 0x002fe200000001ff */
[----:B---3--:R-:W-:-:S05]  /*2060*/  IADD3 R9, PT, PT, RZ, -R5, RZ ;  /* 0x80000005ff097210 */ /* 0x008fca0007ffe0ff */
        /* <DEDUP_REMOVED lines=13> */
[----:B------:R-:W-:Y:S02]  /*2140*/  ISETP.NE.AND P1, PT, R5, RZ, PT ;  /* 0x000000ff0500720c */ /* 0x000fe40003f25270 */
[----:B------:R-:W-:-:S13]  /*2150*/  ISETP.NE.U32.AND P0, PT, R4, 0x1, PT ;  /* 0x000000010400780c */ /* 0x000fda0003f05070 */
[----:B------:R-:W-:Y:S05]  /*2160*/  @!P0 BRA `(.L_x_70) ;  /* 0x0000000000f08947 */ /* 0x000fea0003800000 */
[----:B------:R-:W1:Y:S01]  /*2170*/  LDC.64 R8, c[0x0][0x390] ;  /* 0x0000e400ff087b82 */ /* 0x000e620000000a00 */
[C---:B------:R-:W-:Y:S01]  /*2180*/  IMAD.WIDE.U32 R4, R3.reuse, 0x10, R20 ;  /* 0x0000001003047825 */ /* 0x040fe200078e0014 */
[----:B------:R-:W-:-:S05]  /*2190*/  SHF.L.U32 R11, R3, 0x3, RZ ;  /* 0x00000003030b7819 */ /* 0x000fca00000006ff */
[----:B------:R-:W3:Y:S01]  /*21a0*/  LDG.E.128.CONSTANT R4, desc[UR10][R4.64] ;  /* 0x0000000a04047981 */ /* 0x000ee2000c1e9d00 */
[----:B-1----:R-:W-:-:S05]  /*21b0*/  IMAD.WIDE.U32 R8, R11, 0x2, R8 ;  /* 0x000000020b087825 */ /* 0x002fca00078e0008 */
[----:B------:R-:W4:Y:S04]  /*21c0*/  LDG.E.U16.CONSTANT R18, desc[UR10][R8.64] ;  /* 0x0000000a08127981 */ /* 0x000f28000c1e9500 */
[----:B------:R-:W5:Y:S04]  /*21d0*/  LDG.E.U16.CONSTANT R23, desc[UR10][R8.64+0x2] ;  /* 0x0000020a08177981 */ /* 0x000f68000c1e9500 */
[----:B------:R-:W2:Y:S04]  /*21e0*/  LDG.E.U16.CONSTANT R19, desc[UR10][R8.64+0x6] ;  /* 0x0000060a08137981 */ /* 0x000ea8000c1e9500 */
[----:B------:R-:W2:Y:S04]  /*21f0*/  LDG.E.U16.CONSTANT R11, desc[UR10][R8.64+0xc] ;  /* 0x00000c0a080b7981 */ /* 0x000ea8000c1e9500 */
[----:B------:R-:W2:Y:S04]  /*2200*/  LDG.E.U16.CONSTANT R17, desc[UR10][R8.64+0xe] ;  /* 0x00000e0a08117981 */ /* 0x000ea8000c1e9500 */
[----:B------:R-:W2:Y:S04]  /*2210*/  LDG.E.U16.CONSTANT R22, desc[UR10][R8.64+0x4] ;  /* 0x0000040a08167981 */ /* 0x000ea8000c1e9500 */
[----:B------:R-:W2:Y:S04]  /*2220*/  LDG.E.U16.CONSTANT R16, desc[UR10][R8.64+0x8] ;  /* 0x0000080a08107981 */ /* 0x000ea8000c1e9500 */
[----:B------:R1:W2:Y:S01]  /*2230*/  LDG.E.U16.CONSTANT R13, desc[UR10][R8.64+0xa] ;  /* 0x00000a0a080d7981 */ /* 0x0002a2000c1e9500 */
[----:B---3--:R-:W-:-:S05]  /*2240*/  HADD2.F32 R25, -RZ, R4.H0_H0 ;  /* 0x20000004ff197230 */ /* 0x008fca0000004100 */
[----:B------:R-:W-:Y:S01]  /*2250*/  FADD R25, R25, -R2 ;  /* 0x8000000219197221 */ /* 0x000fe20000000000 */
[----:B-1----:R-:W-:Y:S02]  /*2260*/  HADD2.F32 R9, -RZ, R7.H0_H0 ;  /* 0x20000007ff097230 */ /* 0x002fe40000004100 */
[----:B------:R-:W-:Y:S02]  /*2270*/  HADD2.F32 R29, -RZ, R5.H0_H0 ;  /* 0x20000005ff1d7230 */ /* 0x000fe40000004100 */
[----:B------:R-:W-:Y:S02]  /*2280*/  HADD2.F32 R7, -RZ, R7.H1_H1 ;  /* 0x30000007ff077230 */ /* 0x000fe40000004100 */
[----:B----4-:R-:W-:Y:S02]  /*2290*/  HADD2.F32 R27, -RZ, R18.H0_H0 ;  /* 0x20000012ff1b7230 */ /* 0x010fe40000004100 */
[----:B------:R-:W-:-:S04]  /*22a0*/  FMUL R18, R12, R25 ;  /* 0x000000190c127220 */ /* 0x000fc80000400000 */
[----:B------:R-:W-:Y:S01]  /*22b0*/  FMUL R18, R18, R27 ;  /* 0x0000001b12127220 */ /* 0x000fe20000400000 */
[----:B------:R-:W-:Y:S02]  /*22c0*/  HADD2.F32 R27, -RZ, R4.H1_H1 ;  /* 0x30000004ff1b7230 */ /* 0x000fe40000004100 */
[----:B------:R-:W-:Y:S02]  /*22d0*/  HADD2.F32 R4, -RZ, R5.H1_H1 ;  /* 0x30000005ff047230 */ /* 0x000fe40000004100 */
[--C-:B------:R-:W-:Y:S02]  /*22e0*/  HADD2.F32 R5, -RZ, R6.reuse.H0_H0 ;  /* 0x20000006ff057230 */ /* 0x100fe40000004100 */
[--C-:B------:R-:W-:Y:S01]  /*22f0*/  FADD R27, R27, -R2.reuse ;  /* 0x800000021b1b7221 */ /* 0x100fe20000000000 */
[----:B------:R-:W-:Y:S02]  /*2300*/  HADD2.F32 R25, -RZ, R6.H1_H1 ;  /* 0x30000006ff197230 */ /* 0x000fe40000004100 */
[----:B------:R-:W-:Y:S01]  /*2310*/  FADD R6, R4, -R2 ;  /* 0x8000000204067221 */ /* 0x000fe20000000000 */
[----:B-----5:R-:W-:-:S02]  /*2320*/  HADD2.F32 R23, -RZ, R23.H0_H0 ;  /* 0x20000017ff177230 */ /* 0x020fc40000004100 */
[----:B------:R-:W-:Y:S01]  /*2330*/  FMUL R4, R12, R27 ;  /* 0x0000001b0c047220 */ /* 0x000fe20000400000 */
[--C-:B------:R-:W-:Y:S01]  /*2340*/  FADD R9, R9, -R2.reuse ;  /* 0x8000000209097221 */ /* 0x100fe20000000000 */
[--C-:B------:R-:W-:Y:S01]  /*2350*/  FADD R7, R7, -R2.reuse ;  /* 0x8000000207077221 */ /* 0x100fe20000000000 */
[--C-:B------:R-:W-:Y:S01]  /*2360*/  FADD R29, R29, -R2.reuse ;  /* 0x800000021d1d7221 */ /* 0x100fe20000000000 */
[--C-:B------:R-:W-:Y:S01]  /*2370*/  FADD R5, R5, -R2.reuse ;  /* 0x8000000205057221 */ /* 0x100fe20000000000 */
[----:B------:R-:W-:Y:S01]  /*2380*/  FADD R25, R25, -R2 ;  /* 0x8000000219197221 */ /* 0x000fe20000000000 */
[----:B--2---:R-:W-:Y:S02]  /*2390*/  HADD2.F32 R19, -RZ, R19.H0_H0 ;  /* 0x20000013ff137230 */ /* 0x004fe40000004100 */
[----:B------:R-:W-:Y:S01]  /*23a0*/  FMUL R23, R4, R23 ;  /* 0x0000001704177220 */ /* 0x000fe20000400000 */
[----:B------:R-:W-:Y:S02]  /*23b0*/  HADD2.F32 R8, -RZ, R11.H0_H0 ;  /* 0x2000000bff087230 */ /* 0x000fe40000004100 */
[----:B------:R-:W-:Y:S01]  /*23c0*/  FMUL R6, R12, R6 ;  /* 0x000000060c067220 */ /* 0x000fe20000400000 */
[----:B------:R-:W-:-:S02]  /*23d0*/  HADD2.F32 R24, -RZ, R17.H0_H0 ;  /* 0x20000011ff187230 */ /* 0x000fc40000004100 */
[C---:B------:R-:W-:Y:S01]  /*23e0*/  FMUL R9, R12.reuse, R9 ;  /* 0x000000090c097220 */ /* 0x040fe20000400000 */
[----:B------:R-:W-:Y:S02]  /*23f0*/  HADD2.F32 R22, -RZ, R22.H0_H0 ;  /* 0x20000016ff167230 */ /* 0x000fe40000004100 */
[C---:B------:R-:W-:Y:S01]  /*2400*/  FMUL R7, R12.reuse, R7 ;  /* 0x000000070c077220 */ /* 0x040fe20000400000 */
[----:B------:R-:W-:Y:S02]  /*2410*/  HADD2.F32 R16, -RZ, R16.H0_H0 ;  /* 0x20000010ff107230 */ /* 0x000fe40000004100 */
[C---:B------:R-:W-:Y:S01]  /*2420*/  FMUL R29, R12.reuse, R29 ;  /* 0x0000001d0c1d7220 */ /* 0x040fe20000400000 */
[----:B------:R-:W-:Y:S02]  /*2430*/  HADD2.F32 R4, -RZ, R13.H0_H0 ;  /* 0x2000000dff047230 */ /* 0x000fe40000004100 */
[C---:B------:R-:W-:Y:S01]  /*2440*/  FMUL R5, R12.reuse, R5 ;  /* 0x000000050c057220 */ /* 0x040fe20000400000 */
[----:B------:R-:W-:Y:S01]  /*2450*/  FMUL R25, R12, R25 ;  /* 0x000000190c197220 */ /* 0x000fe20000400000 */
[----:B------:R-:W-:Y:S01]  /*2460*/  FMUL R19, R6, R19 ;  /* 0x0000001306137220 */ /* 0x000fe20000400000 */
[----:B------:R-:W-:Y:S01]  /*2470*/  FMUL R8, R9, R8 ;  /* 0x0000000809087220 */ /* 0x000fe20000400000 */
[----:B------:R-:W-:Y:S01]  /*2480*/  FMUL R7, R7, R24 ;  /* 0x0000001807077220 */ /* 0x000fe20000400000 */
[----:B------:R-:W-:Y:S01]  /*2490*/  FMUL R22, R29, R22 ;  /* 0x000000161d167220 */ /* 0x000fe20000400000 */
[----:B------:R-:W-:Y:S01]  /*24a0*/  FMUL R6, R5, R16 ;  /* 0x0000001005067220 */ /* 0x000fe20000400000 */
[----:B------:R-:W-:Y:S01]  /*24b0*/  FMUL R25, R25, R4 ;  /* 0x0000000419197220 */ /* 0x000fe20000400000 */
[----:B------:R-:W-:-:S02]  /*24c0*/  F2FP.F16.F32.PACK_AB R4, R23, R18 ;  /* 0x000000121704723e */ /* 0x000fc400000000ff */
[----:B------:R-:W-:Y:S01]  /*24d0*/  F2FP.F16.F32.PACK_AB R7, R7, R8 ;  /* 0x000000080707723e */ /* 0x000fe200000000ff */
[----:B------:R-:W-:Y:S01]  /*24e0*/  IMAD.WIDE.U32 R8, R3, 0x10, R14 ;  /* 0x0000001003087825 */ /* 0x000fe200078e000e */
[----:B------:R-:W-:Y:S02]  /*24f0*/  F2FP.F16.F32.PACK_AB R5, R19, R22 ;  /* 0x000000161305723e */ /* 0x000fe400000000ff */
[----:B------:R-:W-:-:S05]  /*2500*/  F2FP.F16.F32.PACK_AB R6, R25, R6 ;  /* 0x000000061906723e */ /* 0x000fca00000000ff */
[----:B------:R1:W-:Y:S01]  /*2510*/  STG.E.128 desc[UR10][R8.64], R4 ;  /* 0x0000000408007986 */ /* 0x0003e2000c101d0a */
[----:B------:R-:W-:-:S07]  /*2520*/  MOV R3, R10 ;  /* 0x0000000a00037202 */ /* 0x000fce0000000f00 */
.L_x_70:
[----:B0-2---:R-:W-:Y:S05]  /*2530*/  BSYNC.RECONVERGENT B1 ;  /* 0x0000000000017941 */ /* 0x005fea0003800200 */
.L_x_69:
[----:B------:R-:W-:Y:S05]  /*2540*/  @!P1 BRA `(.L_x_62) ;  /* 0x0000000400f09947 */ /* 0x000fea0003800000 */
[----:B------:R-:W0:Y:S01]  /*2550*/  LDC.64 R16, c[0x0][0x390] ;  /* 0x0000e400ff107b82 */ /* 0x000e220000000a00 */
[C---:B------:R-:W-:Y:S02]  /*2560*/  IADD3 R23, PT, PT, R3.reuse, R0, RZ ;  /* 0x0000000003177210 */ /* 0x040fe40007ffe0ff */
[----:B------:R-:W-:Y:S02]  /*2570*/  SHF.L.U32 R19, R3, 0x3, RZ ;  /* 0x0000000303137819 */ /* 0x000fe400000006ff */
[----:B------:R-:W-:-:S07]  /*2580*/  SHF.L.U32 R13, R23, 0x3, RZ ;  /* 0x00000003170d7819 */ /* 0x000fce00000006ff */
.L_x_71:
[----:B-1-3--:R-:W-:-:S06]  /*2590*/  IMAD.WIDE.U32 R4, R3, 0x10, R20 ;  /* 0x0000001003047825 */ /* 0x00afcc00078e0014 */
[----:B------:R-:W2:Y:S01]  /*25a0*/  LDG.E.128.CONSTANT R4, desc[UR10][R4.64] ;  /* 0x0000000a04047981 */ /* 0x000ea2000c1e9d00 */
[----:B0-----:R-:W-:-:S05]  /*25b0*/  IMAD.WIDE.U32 R8, R19, 0x2, R16 ;  /* 0x0000000213087825 */ /* 0x001fca00078e0010 */
[----:B------:R-:W3:Y:S04]  /*25c0*/  LDG.E.U16.CONSTANT R25, desc[UR10][R8.64] ;  /* 0x0000000a08197981 */ /* 0x000ee8000c1e9500 */
[----:B------:R-:W4:Y:S04]  /*25d0*/  LDG.E.U16.CONSTANT R27, desc[UR10][R8.64+0x2] ;  /* 0x0000020a081b7981 */ /* 0x000f28000c1e9500 */
[----:B------:R-:W5:Y:S04]  /*25e0*/  LDG.E.U16.CONSTANT R22, desc[UR10][R8.64+0x6] ;  /* 0x0000060a08167981 */ /* 0x000f68000c1e9500 */
[----:B------:R-:W5:Y:S04]  /*25f0*/  LDG.E.U16.CONSTANT R10, desc[UR10][R8.64+0x8] ;  /* 0x0000080a080a7981 */ /* 0x000f68000c1e9500 */
[----:B------:R-:W5:Y:S04]  /*2600*/  LDG.E.U16.CONSTANT R18, desc[UR10][R8.64+0xa] ;  /* 0x00000a0a08127981 */ /* 0x000f68000c1e9500 */
[----:B------:R-:W5:Y:S04]  /*2610*/  LDG.E.U16.CONSTANT R11, desc[UR10][R8.64+0xc] ;  /* 0x00000c0a080b7981 */ /* 0x000f68000c1e9500 */
[----:B------:R-:W5:Y:S04]  /*2620*/  LDG.E.U16.CONSTANT R24, desc[UR10][R8.64+0xe] ;  /* 0x00000e0a08187981 */ /* 0x000f68000c1e9500 */
[----:B------:R0:W5:Y:S01]  /*2630*/  LDG.E.U16.CONSTANT R26, desc[UR10][R8.64+0x4] ;  /* 0x0000040a081a7981 */ /* 0x000162000c1e9500 */
[----:B--2---:R-:W-:-:S05]  /*2640*/  HADD2.F32 R29, -RZ, R4.H0_H0 ;  /* 0x20000004ff1d7230 */ /* 0x004fca0000004100 */
[--C-:B------:R-:W-:Y:S01]  /*2650*/  FADD R28, R29, -R2.reuse ;  /* 0x800000021d1c7221 */ /* 0x100fe20000000000 */
[----:B------:R-:W-:Y:S02]  /*2660*/  HADD2.F32 R29, -RZ, R4.H1_H1 ;  /* 0x30000004ff1d7230 */ /* 0x000fe40000004100 */
[----:B---3--:R-:W-:Y:S02]  /*2670*/  HADD2.F32 R4, -RZ, R25.H0_H0 ;  /* 0x20000019ff047230 */ /* 0x008fe40000004100 */
[----:B------:R-:W-:Y:S01]  /*2680*/  FMUL R25, R12, R28 ;  /* 0x0000001c0c197220 */ /* 0x000fe20000400000 */
[----:B------:R-:W-:-:S03]  /*2690*/  FADD R29, R29, -R2 ;  /* 0x800000021d1d7221 */ /* 0x000fc60000000000 */
[----:B------:R-:W-:Y:S01]  /*26a0*/  FMUL R25, R25, R4 ;  /* 0x0000000419197220 */ /* 0x000fe20000400000 */
[----:B----4-:R-:W-:Y:S02]  /*26b0*/  HADD2.F32 R4, -RZ, R27.H0_H0 ;  /* 0x2000001bff047230 */ /* 0x010fe40000004100 */
[----:B------:R-:W-:Y:S01]  /*26c0*/  FMUL R29, R12, R29 ;  /* 0x0000001d0c1d7220 */ /* 0x000fe20000400000 */
[--C-:B------:R-:W-:Y:S02]  /*26d0*/  HADD2.F32 R27, -RZ, R5.reuse.H0_H0 ;  /* 0x20000005ff1b7230 */ /* 0x100fe40000004100 */
[----:B------:R-:W-:Y:S02]  /*26e0*/  HADD2.F32 R5, -RZ, R5.H1_H1 ;  /* 0x30000005ff057230 */ /* 0x000fe40000004100 */
[----:B0-----:R-:W-:Y:S01]  /*26f0*/  FMUL R8, R29, R4 ;  /* 0x000000041d087220 */ /* 0x001fe20000400000 */
[----:B------:R-:W-:Y:S02]  /*2700*/  HADD2.F32 R29, -RZ, R6.H1_H1 ;  /* 0x30000006ff1d7230 */ /* 0x000fe40000004100 */
[--C-:B------:R-:W-:Y:S01]  /*2710*/  FADD R27, R27, -R2.reuse ;  /* 0x800000021b1b7221 */ /* 0x100fe20000000000 */
[----:B------:R-:W-:-:S03]  /*2720*/  FADD R5, R5, -R2 ;  /* 0x8000000205057221 */ /* 0x000fc60000000000 */
[C---:B------:R-:W-:Y:S01]  /*2730*/  FMUL R9, R12.reuse, R27 ;  /* 0x0000001b0c097220 */ /* 0x040fe20000400000 */
[----:B------:R-:W-:Y:S01]  /*2740*/  FADD R29, R29, -R2 ;  /* 0x800000021d1d7221 */ /* 0x000fe20000000000 */
[----:B------:R-:W-:Y:S02]  /*2750*/  HADD2.F32 R27, -RZ, R6.H0_H0 ;  /* 0x20000006ff1b7230 */ /* 0x000fe40000004100 */
[C---:B------:R-:W-:Y:S01]  /*2760*/  FMUL R5, R12.reuse, R5 ;  /* 0x000000050c057220 */ /* 0x040fe20000400000 */
[----:B-----5:R-:W-:Y:S02]  /*2770*/  HADD2.F32 R22, -RZ, R22.H0_H0 ;  /* 0x20000016ff167230 */ /* 0x020fe40000004100 */
[----:B------:R-:W-:Y:S02]  /*2780*/  HADD2.F32 R4, -RZ, R10.H0_H0 ;  /* 0x2000000aff047230 */ /* 0x000fe40000004100 */
[----:B------:R-:W-:Y:S01]  /*2790*/  FMUL R10, R12, R29 ;  /* 0x0000001d0c0a7220 */ /* 0x000fe20000400000 */
[----:B------:R-:W-:-:S02]  /*27a0*/  HADD2.F32 R29, -RZ, R7.H0_H0 ;  /* 0x20000007ff1d7230 */ /* 0x000fc40000004100 */
[--C-:B------:R-:W-:Y:S01]  /*27b0*/  FADD R27, R27, -R2.reuse ;  /* 0x800000021b1b7221 */ /* 0x100fe20000000000 */
[----:B------:R-:W-:Y:S02]  /*27c0*/  HADD2.F32 R7, -RZ, R7.H1_H1 ;  /* 0x30000007ff077230 */ /* 0x000fe40000004100 */
[----:B------:R-:W-:Y:S01]  /*27d0*/  FMUL R22, R5, R22 ;  /* 0x0000001605167220 */ /* 0x000fe20000400000 */
[----:B------:R-:W-:Y:S02]  /*27e0*/  HADD2.F32 R5, -RZ, R18.H0_H0 ;  /* 0x20000012ff057230 */ /* 0x000fe40000004100 */
[----:B------:R-:W-:Y:S01]  /*27f0*/  FMUL R27, R12, R27 ;  /* 0x0000001b0c1b7220 */ /* 0x000fe20000400000 */
[--C-:B------:R-:W-:Y:S01]  /*2800*/  FADD R29, R29, -R2.reuse ;  /* 0x800000021d1d7221 */ /* 0x100fe20000000000 */
[----:B------:R-:W-:Y:S01]  /*2810*/  FADD R7, R7, -R2 ;  /* 0x8000000207077221 */ /* 0x000fe20000000000 */
[----:B------:R-:W-:Y:S02]  /*2820*/  HADD2.F32 R6, -RZ, R11.H0_H0 ;  /* 0x2000000bff067230 */ /* 0x000fe40000004100 */
[----:B------:R-:W-:Y:S01]  /*2830*/  FMUL R27, R27, R4 ;  /* 0x000000041b1b7220 */ /* 0x000fe20000400000 */
[----:B------:R-:W-:Y:S01]  /*2840*/  FMUL R10, R10, R5 ;  /* 0x000000050a0a7220 */ /* 0x000fe20000400000 */
[----:B------:R-:W-:-:S02]  /*2850*/  HADD2.F32 R18, -RZ, R24.H0_H0 ;  /* 0x20000018ff127230 */ /* 0x000fc40000004100 */
[----:B------:R-:W-:Y:S01]  /*2860*/  FMUL R7, R12, R7 ;  /* 0x000000070c077220 */ /* 0x000fe20000400000 */
[----:B------:R-:W-:-:S04]  /*2870*/  IMAD.WIDE.U32 R4, R23, 0x10, R20 ;  /* 0x0000001017047825 */ /* 0x000fc800078e0014 */
[----:B------:R-:W-:Y:S01]  /*2880*/  FMUL R11, R12, R29 ;  /* 0x0000001d0c0b7220 */ /* 0x000fe20000400000 */
[----:B------:R-:W-:-:S03]  /*2890*/  FMUL R18, R7, R18 ;  /* 0x0000001207127220 */ /* 0x000fc60000400000 */
[----:B------:R-:W-:Y:S02]  /*28a0*/  FMUL R11, R11, R6 ;  /* 0x000000060b0b7220 */ /* 0x000fe40000400000 */
[----:B------:R-:W2:Y:S01]  /*28b0*/  LDG.E.128.CONSTANT R4, desc[UR10][R4.64] ;  /* 0x0000000a04047981 */ /* 0x000ea2000c1e9d00 */
[----:B------:R-:W-:Y:S01]  /*28c0*/  HADD2.F32 R26, -RZ, R26.H0_H0 ;  /* 0x2000001aff1a7230 */ /* 0x000fe20000004100 */
[----:B------:R-:W-:-:S04]  /*28d0*/  F2FP.F16.F32.PACK_AB R10, R10, R27 ;  /* 0x0000001b0a0a723e */ /* 0x000fc800000000ff */
[----:B------:R-:W-:Y:S01]  /*28e0*/  FMUL R9, R9, R26 ;  /* 0x0000001a09097220 */ /* 0x000fe20000400000 */
[----:B------:R-:W-:Y:S01]  /*28f0*/  F2FP.F16.F32.PACK_AB R8, R8, R25 ;  /* 0x000000190808723e */ /* 0x000fe200000000ff */
[----:B------:R-:W-:Y:S01]  /*2900*/  IMAD.WIDE.U32 R26, R3, 0x10, R14 ;  /* 0x00000010031a7825 */ /* 0x000fe200078e000e */
[----:B------:R-:W-:Y:S02]  /*2910*/  F2FP.F16.F32.PACK_AB R11, R18, R11 ;  /* 0x0000000b120b723e */ /* 0x000fe400000000ff */
[----:B------:R-:W-:Y:S01]  /*2920*/  F2FP.F16.F32.PACK_AB R9, R22, R9 ;  /* 0x000000091609723e */ /* 0x000fe200000000ff */
[----:B------:R-:W-:-:S04]  /*2930*/  IMAD.WIDE.U32 R24, R13, 0x2, R16 ;  /* 0x000000020d187825 */ /* 0x000fc800078e0010 */
[----:B------:R0:W-:Y:S04]  /*2940*/  STG.E.128 desc[UR10][R26.64], R8 ;  /* 0x000000081a007986 */ /* 0x0001e8000c101d0a */
[----:B------:R-:W3:Y:S04]  /*2950*/  LDG.E.U16.CONSTANT R18, desc[UR10][R24.64+0x6] ;  /* 0x0000060a18127981 */ /* 0x000ee8000c1e9500 */
[----:B------:R-:W4:Y:S04]  /*2960*/  LDG.E.U16.CONSTANT R22, desc[UR10][R24.64] ;  /* 0x0000000a18167981 */ /* 0x000f28000c1e9500 */
[----:B------:R-:W5:Y:S04]  /*2970*/  LDG.E.U16.CONSTANT R28, desc[UR10][R24.64+0xa] ;  /* 0x00000a0a181c7981 */ /* 0x000f68000c1e9500 */
[----:B------:R-:W5:Y:S04]  /*2980*/  LDG.E.U16.CONSTANT R29, desc[UR10][R24.64+0xc] ;  /* 0x00000c0a181d7981 */ /* 0x000f68000c1e9500 */
[----:B0-----:R-:W4:Y:S04]  /*2990*/  LDG.E.U16.CONSTANT R11, desc[UR10][R24.64+0x4] ;  /* 0x0000040a180b7981 */ /* 0x001f28000c1e9500 */
[----:B------:R-:W5:Y:S04]  /*29a0*/  LDG.E.U16.CONSTANT R8, desc[UR10][R24.64+0x8] ;  /* 0x0000080a18087981 */ /* 0x000f68000c1e9500 */
[----:B------:R-:W5:Y:S04]  /*29b0*/  LDG.E.U16.CONSTANT R26, desc[UR10][R24.64+0x2] ;  /* 0x0000020a181a7981 */ /* 0x000f68000c1e9500 */
[----:B------:R0:W5:Y:S01]  /*29c0*/  LDG.E.U16.CONSTANT R9, desc[UR10][R24.64+0xe] ;  /* 0x00000e0a18097981 */ /* 0x000162000c1e9500 */
[----:B------:R-:W-:-:S04]  /*29d0*/  IADD3 R3, PT, PT, R0, R3, R0 ;  /* 0x0000000300037210 */ /* 0x000fc80007ffe000 */
[----:B------:R-:W-:Y:S02]  /*29e0*/  ISETP.GE.AND P0, PT, R3, UR5, PT ;  /* 0x0000000503007c0c */ /* 0x000fe4000bf06270 */
[C---:B------:R-:W-:Y:S02]  /*29f0*/  LEA R13, R0.reuse, R13, 0x4 ;  /* 0x0000000d000d7211 */ /* 0x040fe400078e20ff */
[----:B------:R-:W-:Y:S01]  /*2a00*/  LEA R19, R0, R19, 0x4 ;  /* 0x0000001300137211 */ /* 0x000fe200078e20ff */
[----:B--2---:R-:W-:-:S05]  /*2a10*/  HADD2.F32 R27, -RZ, R4.H0_H0 ;  /* 0x20000004ff1b7230 */ /* 0x004fca0000004100 */
[----:B------:R-:W-:-:S04]  /*2a20*/  FADD R27, R27, -R2 ;  /* 0x800000021b1b7221 */ /* 0x000fc80000000000 */
[----:B------:R-:W-:Y:S01]  /*2a30*/  FMUL R10, R12, R27 ;  /* 0x0000001b0c0a7220 */ /* 0x000fe20000400000 */
[----:B------:R-:W-:Y:S02]  /*2a40*/  HADD2.F32 R27, -RZ, R4.H1_H1 ;  /* 0x30000004ff1b7230 */ /* 0x000fe40000004100 */
[----:B------:R-:W-:-:S03]  /*2a50*/  HADD2.F32 R4, -RZ, R5.H0_H0 ;  /* 0x20000005ff047230 */ /* 0x000fc60000004100 */
[--C-:B------:R-:W-:Y:S01]  /*2a60*/  FADD R27, R27, -R2.reuse ;  /* 0x800000021b1b7221 */ /* 0x100fe20000000000 */
[----:B------:R-:W-:Y:S02]  /*2a70*/  HADD2.F32 R5, -RZ, R5.H1_H1 ;  /* 0x30000005ff057230 */ /* 0x000fe40000004100 */
[--C-:B------:R-:W-:Y:S01]  /*2a80*/  FADD R4, R4, -R2.reuse ;  /* 0x8000000204047221 */ /* 0x100fe20000000000 */
[C---:B0-----:R-:W-:Y:S01]  /*2a90*/  FMUL R25, R12.reuse, R27 ;  /* 0x0000001b0c197220 */ /* 0x041fe20000400000 */
[----:B------:R-:W-:Y:S02]  /*2aa0*/  HADD2.F32 R27, -RZ, R6.H0_H0 ;  /* 0x20000006ff1b7230 */ /* 0x000fe40000004100 */
[C---:B------:R-:W-:Y:S01]  /*2ab0*/  FMUL R4, R12.reuse, R4 ;  /* 0x000000040c047220 */ /* 0x040fe20000400000 */
[--C-:B------:R-:W-:Y:S01]  /*2ac0*/  FADD R5, R5, -R2.reuse ;  /* 0x8000000205057221 */ /* 0x100fe20000000000 */
[----:B---3--:R-:W-:Y:S02]  /*2ad0*/  HADD2.F32 R18, -RZ, R18.H0_H0 ;  /* 0x20000012ff127230 */ /* 0x008fe40000004100 */
[----:B------:R-:W-:Y:S01]  /*2ae0*/  FADD R27, R27, -R2 ;  /* 0x800000021b1b7221 */ /* 0x000fe20000000000 */
[----:B------:R-:W-:-:S03]  /*2af0*/  FMUL R5, R12, R5 ;  /* 0x000000050c057220 */ /* 0x000fc60000400000 */
[----:B------:R-:W-:Y:S01]  /*2b00*/  FMUL R27, R12, R27 ;  /* 0x0000001b0c1b7220 */ /* 0x000fe20000400000 */
[----:B----4-:R-:W-:-:S05]  /*2b10*/  HADD2.F32 R11, -RZ, R11.H0_H0 ;  /* 0x2000000bff0b7230 */ /* 0x010fca0000004100 */
[----:B------:R-:W-:Y:S01]  /*2b20*/  FMUL R11, R4, R11 ;  /* 0x0000000b040b7220 */ /* 0x000fe20000400000 */
[----:B-----5:R-:W-:Y:S02]  /*2b30*/  HADD2.F32 R4, -RZ, R8.H0_H0 ;  /* 0x20000008ff047230 */ /* 0x020fe40000004100 */
[----:B------:R-:W-:Y:S01]  /*2b40*/  FMUL R8, R5, R18 ;  /* 0x0000001205087220 */ /* 0x000fe20000400000 */
[----:B------:R-:W-:Y:S02]  /*2b50*/  HADD2.F32 R5, -RZ, R6.H1_H1 ;  /* 0x30000006ff057230 */ /* 0x000fe40000004100 */
[----:B------:R-:W-:Y:S01]  /*2b60*/  FMUL R18, R27, R4 ;  /* 0x000000041b127220 */ /* 0x000fe20000400000 */
[--C-:B------:R-:W-:Y:S02]  /*2b70*/  HADD2.F32 R27, -RZ, R7.reuse.H0_H0 ;  /* 0x20000007ff1b7230 */ /* 0x100fe40000004100 */
[----:B------:R-:W-:Y:S02]  /*2b80*/  HADD2.F32 R7, -RZ, R7.H1_H1 ;  /* 0x30000007ff077230 */ /* 0x000fe40000004100 */
[--C-:B------:R-:W-:Y:S01]  /*2b90*/  FADD R5, R5, -R2.reuse ;  /* 0x8000000205057221 */ /* 0x100fe20000000000 */
[----:B------:R-:W-:-:S02]  /*2ba0*/  FADD R27, R27, -R2 ;  /* 0x800000021b1b7221 */ /* 0x000fc40000000000 */
[----:B------:R-:W-:Y:S01]  /*2bb0*/  FADD R7, R7, -R2 ;  /* 0x8000000207077221 */ /* 0x000fe20000000000 */
[----:B------:R-:W-:Y:S02]  /*2bc0*/  HADD2.F32 R22, -RZ, R22.H0_H0 ;  /* 0x20000016ff167230 */ /* 0x000fe40000004100 */
[C---:B------:R-:W-:Y:S01]  /*2bd0*/  FMUL R5, R12.reuse, R5 ;  /* 0x000000050c057220 */ /* 0x040fe20000400000 */
[----:B------:R-:W-:Y:S02]  /*2be0*/  HADD2.F32 R28, -RZ, R28.H0_H0 ;  /* 0x2000001cff1c7230 */ /* 0x000fe40000004100 */
[C---:B------:R-:W-:Y:S01]  /*2bf0*/  FMUL R4, R12.reuse, R27 ;  /* 0x0000001b0c047220 */ /* 0x040fe20000400000 */
[----:B------:R-:W-:Y:S02]  /*2c00*/  HADD2.F32 R26, -RZ, R26.H0_H0 ;  /* 0x2000001aff1a7230 */ /* 0x000fe40000004100 */
[----:B------:R-:W-:Y:S01]  /*2c10*/  FMUL R6, R12, R7 ;  /* 0x000000070c067220 */ /* 0x000fe20000400000 */
[----:B------:R-:W-:-:S02]  /*2c20*/  HADD2.F32 R29, -RZ, R29.H0_H0 ;  /* 0x2000001dff1d7230 */ /* 0x000fc40000004100 */
[----:B------:R-:W-:Y:S02]  /*2c30*/  HADD2.F32 R9, -RZ, R9.H0_H0 ;  /* 0x20000009ff097230 */ /* 0x000fe40000004100 */
[----:B------:R-:W-:Y:S01]  /*2c40*/  FMUL R10, R10, R22 ;  /* 0x000000160a0a7220 */ /* 0x000fe20000400000 */
[----:B------:R-:W-:Y:S01]  /*2c50*/  FMUL R7, R5, R28 ;  /* 0x0000001c05077220 */ /* 0x000fe20000400000 */
[----:B------:R-:W-:Y:S01]  /*2c60*/  FMUL R25, R25, R26 ;  /* 0x0000001a19197220 */ /* 0x000fe20000400000 */
[----:B------:R-:W-:Y:S01]  /*2c70*/  FMUL R29, R4, R29 ;  /* 0x0000001d041d7220 */ /* 0x000fe20000400000 */
[----:B------:R-:W-:Y:S01]  /*2c80*/  FMUL R22, R6, R9 ;  /* 0x0000000906167220 */ /* 0x000fe20000400000 */
[----:B------:R-:W-:Y:S01]  /*2c90*/  F2FP.F16.F32.PACK_AB R5, R8, R11 ;  /* 0x0000000b0805723e */ /* 0x000fe200000000ff */
[----:B------:R-:W-:Y:S01]  /*2ca0*/  IMAD.WIDE.U32 R8, R23, 0x10, R14 ;  /* 0x0000001017087825 */ /* 0x000fe200078e000e */
[----:B------:R-:W-:Y:S02]  /*2cb0*/  F2FP.F16.F32.PACK_AB R6, R7, R18 ;  /* 0x000000120706723e */ /* 0x000fe400000000ff */
[----:B------:R-:W-:-:S02]  /*2cc0*/  F2FP.F16.F32.PACK_AB R4, R25, R10 ;  /* 0x0000000a1904723e */ /* 0x000fc400000000ff */
[----:B------:R-:W-:-:S05]  /*2cd0*/  F2FP.F16.F32.PACK_AB R7, R22, R29 ;  /* 0x0000001d1607723e */ /* 0x000fca00000000ff */
[----:B------:R3:W-:Y:S01]  /*2ce0*/  STG.E.128 desc[UR10][R8.64], R4 ;  /* 0x0000000408007986 */ /* 0x0007e2000c101d0a */
[----:B------:R-:W-:Y:S01]  /*2cf0*/  LEA R23, R0, R23, 0x1 ;  /* 0x0000001700177211 */ /* 0x000fe200078e08ff */
[----:B------:R-:W-:Y:S06]  /*2d00*/  @!P0 BRA `(.L_x_71) ;  /* 0xfffffff800208947 */ /* 0x000fec000383ffff */
.L_x_62:
[----:B0-2---:R-:W-:Y:S05]  /*2d10*/  BSYNC.RECONVERGENT B0 ;  /* 0x0000000000007941 */ /* 0x005fea0003800200 */
.L_x_61:
[----:B------:R-:W-:Y:S06]  /*2d20*/  BAR.SYNC.DEFER_BLOCKING 0x0 ;  /* 0x0000000000007b1d */ /* 0x000fec0000010000 */
[----:B------:R-:W-:Y:S05]  /*2d30*/  EXIT ;  /* 0x000000000000794d */ /* 0x000fea0003800000 */
        .weak           $__internal_2_$__cuda_sm3x_div_rn_noftz_f32_slowpath
        .type           $__internal_2_$__cuda_sm3x_div_rn_noftz_f32_slowpath,@function
        .size           $__internal_2_$__cuda_sm3x_div_rn_noftz_f32_slowpath,(.L_x_112 - $__internal_2_$__cuda_sm3x_div_rn_noftz_f32_slowpath)
$__internal_2_$__cuda_sm3x_div_rn_noftz_f32_slowpath:
[----:B------:R-:W-:Y:S02]  /*2d40*/  SHF.R.U32.HI R9, RZ, 0x17, R6 ;  /* 0x00000017ff097819 */ /* 0x000fe40000011606 */
[----:B------:R-:W-:Y:S02]  /*2d50*/  SHF.R.U32.HI R7, RZ, 0x17, R5 ;  /* 0x00000017ff077819 */ /* 0x000fe40000011605 */
[----:B------:R-:W-:Y:S02]  /*2d60*/  LOP3.LUT R9, R9, 0xff, RZ, 0xc0, !PT ;  /* 0x000000ff09097812 */ /* 0x000fe400078ec0ff */
[----:B------:R-:W-:Y:S02]  /*2d70*/  LOP3.LUT R13, R7, 0xff, RZ, 0xc0, !PT ;  /* 0x000000ff070d7812 */ /* 0x000fe400078ec0ff */
[----:B------:R-:W-:Y:S02]  /*2d80*/  IADD3 R12, PT, PT, R9, -0x1, RZ ;  /* 0xffffffff090c7810 */ /* 0x000fe40007ffe0ff */
[----:B------:R-:W-:-:S02]  /*2d90*/  IADD3 R11, PT, PT, R13, -0x1, RZ ;  /* 0xffffffff0d0b7810 */ /* 0x000fc40007ffe0ff */
[----:B------:R-:W-:Y:S02]  /*2da0*/  ISETP.GT.U32.AND P0, PT, R12, 0xfd, PT ;  /* 0x000000fd0c00780c */ /* 0x000fe40003f04070 */
[----:B------:R-:W-:Y:S02]  /*2db0*/  MOV R10, R6 ;  /* 0x00000006000a7202 */ /* 0x000fe40000000f00 */
        /* <DEDUP_REMOVED lines=22> */
[----:B------:R-:W-:Y:S01]  /*2f20*/  @!P0 FFMA R5, R5, 1.84467440737095516160e+19, RZ ;  /* 0x5f80000005058823 */ /* 0x000fe200000000ff */
[----:B------:R-:W-:Y:S01]  /*2f30*/  @!P0 MOV R7, 0xffffffc0 ;  /* 0xffffffc000078802 */ /* 0x000fe20000000f00 */
[----:B------:R-:W-:-:S03]  /*2f40*/  @!P1 FFMA R10, R6, 1.84467440737095516160e+19, RZ ;  /* 0x5f800000060a9823 */ /* 0x000fc600000000ff */
[----:B------:R-:W-:-:S07]  /*2f50*/  @!P1 IADD3 R7, PT, PT, R7, 0x40, RZ ;  /* 0x0000004007079810 */ /* 0x000fce0007ffe0ff */
.L_x_72:
[----:B------:R-:W-:-:S04]  /*2f60*/  LEA R11, R9, 0xc0800000, 0x17 ;  /* 0xc0800000090b7811 */ /* 0x000fc800078eb8ff */
[----:B------:R-:W-:Y:S02]  /*2f70*/  IADD3 R11, PT, PT, -R11, R10, RZ ;  /* 0x0000000a0b0b7210 */ /* 0x000fe40007ffe1ff */
[----:B------:R-:W-:Y:S02]  /*2f80*/  IADD3 R10, PT, PT, R13, -0x7f, RZ ;  /* 0xffffff810d0a7810 */ /* 0x000fe40007ffe0ff */
[----:B------:R-:W0:Y:S01]  /*2f90*/  MUFU.RCP R12, R11 ;  /* 0x0000000b000c7308 */ /* 0x000e220000001000 */
[----:B------:R-:W-:Y:S02]  /*2fa0*/  FADD.FTZ R14, -R11, -RZ ;  /* 0x800000ff0b0e7221 */ /* 0x000fe40000010100 */
        /* <DEDUP_REMOVED lines=11> */
[----:B------:R-:W-:-:S04]  /*3060*/  LOP3.LUT R9, R9, 0xff, RZ, 0xc0, !PT ;  /* 0x000000ff09097812 */ /* 0x000fc800078ec0ff */
[----:B------:R-:W-:-:S04]  /*3070*/  IADD3 R11, PT, PT, R9, R10, RZ ;  /* 0x0000000a090b7210 */ /* 0x000fc80007ffe0ff */
        /* <DEDUP_REMOVED lines=11> */
[-CC-:B------:R-:W-:Y:S01]  /*3130*/  FFMA.RM R10, R15, R13.reuse, R12.reuse ;  /* 0x0000000d0f0a7223 */ /* 0x180fe2000000400c */
[C---:B------:R-:W-:Y:S02]  /*3140*/  ISETP.NE.AND P3, PT, R11.reuse, RZ, PT ;  /* 0x000000ff0b00720c */ /* 0x040fe40003f65270 */
[----:B------:R-:W-:Y:S02]  /*3150*/  ISETP.NE.AND P1, PT, R11, RZ, PT ;  /* 0x000000ff0b00720c */ /* 0x000fe40003f25270 */
[----:B------:R-:W-:Y:S01]  /*3160*/  LOP3.LUT R9, R7, 0x7fffff, RZ, 0xc0, !PT ;  /* 0x007fffff07097812 */ /* 0x000fe200078ec0ff */
[----:B------:R-:W-:Y:S01]  /*3170*/  FFMA.RP R7, R15, R13, R12 ;  /* 0x0000000d0f077223 */ /* 0x000fe2000000800c */
[----:B------:R-:W-:Y:S02]  /*3180*/  IADD3 R12, PT, PT, R11, 0x20, RZ ;  /* 0x000000200b0c7810 */ /* 0x000fe40007ffe0ff */
[----:B------:R-:W-:-:S02]  /*3190*/  LOP3.LUT R9, R9, 0x800000, RZ, 0xfc, !PT ;  /* 0x0080000009097812 */ /* 0x000fc400078efcff */
[----:B------:R-:W-:Y:S02]  /*31a0*/  IADD3 R11, PT, PT, -R11, RZ, RZ ;  /* 0x000000ff0b0b7210 */ /* 0x000fe40007ffe1ff */
[----:B------:R-:W-:Y:S02]  /*31b0*/  SHF.L.U32 R12, R9, R12, RZ ;  /* 0x0000000c090c7219 */ /* 0x000fe400000006ff */
[----:B------:R-:W-:Y:S02]  /*31c0*/  FSETP.NEU.FTZ.AND P0, PT, R7, R10, PT ;  /* 0x0000000a0700720b */ /* 0x000fe40003f1d000 */
[----:B------:R-:W-:Y:S02]  /*31d0*/  SEL R10, R11, RZ, P3 ;  /* 0x000000ff0b0a7207 */ /* 0x000fe40001800000 */
[----:B------:R-:W-:Y:S02]  /*31e0*/  ISETP.NE.AND P1, PT, R12, RZ, P1 ;  /* 0x000000ff0c00720c */ /* 0x000fe40000f25270 */
[----:B------:R-:W-:-:S02]  /*31f0*/  SHF.R.U32.HI R10, RZ, R10, R9 ;  /* 0x0000000aff0a7219 */ /* 0x000fc40000011609 */
[----:B------:R-:W-:Y:S02]  /*3200*/  PLOP3.LUT P0, PT, P0, P1, PT, 0xf8, 0x8f ;  /* 0x00000000008f781c */ /* 0x000fe40000703f70 */
[----:B------:R-:W-:Y:S02]  /*3210*/  SHF.R.U32.HI R12, RZ, 0x1, R10 ;  /* 0x00000001ff0c7819 */ /* 0x000fe4000001160a */
[----:B------:R-:W-:-:S04]  /*3220*/  SEL R7, RZ, 0x1, !P0 ;  /* 0x00000001ff077807 */ /* 0x000fc80004000000 */
[----:B------:R-:W-:-:S04]  /*3230*/  LOP3.LUT R7, R7, 0x1, R12, 0xf8, !PT ;  /* 0x0000000107077812 */ /* 0x000fc800078ef80c */
[----:B------:R-:W-:-:S04]  /*3240*/  LOP3.LUT R7, R7, R10, RZ, 0xc0, !PT ;  /* 0x0000000a07077212 */ /* 0x000fc800078ec0ff */
[----:B------:R-:W-:-:S04]  /*3250*/  IADD3 R12, PT, PT, R12, R7, RZ ;  /* 0x000000070c0c7210 */ /* 0x000fc80007ffe0ff */
[----:B------:R-:W-:Y:S01]  /*3260*/  LOP3.LUT R5, R12, R5, RZ, 0xfc, !PT ;  /* 0x000000050c057212 */ /* 0x000fe200078efcff */
[----:B------:R-:W-:Y:S06]  /*3270*/  BRA `(.L_x_79) ;  /* 0x0000000000347947 */ /* 0x000fec0003800000 */
.L_x_78:
[----:B------:R-:W-:-:S04]  /*3280*/  LOP3.LUT R5, R5, 0x80000000, RZ, 0xc0, !PT ;  /* 0x8000000005057812 */ /* 0x000fc800078ec0ff */
[----:B------:R-:W-:Y:S01]  /*3290*/  LOP3.LUT R5, R5, 0x7f800000, RZ, 0xfc, !PT ;  /* 0x7f80000005057812 */ /* 0x000fe200078efcff */
[----:B------:R-:W-:Y:S06]  /*32a0*/  BRA `(.L_x_79) ;  /* 0x0000000000287947 */ /* 0x000fec0003800000 */
.L_x_77:
[----:B------:R-:W-:Y:S01]  /*32b0*/  LEA R5, R10, R5, 0x17 ;  /* 0x000000050a057211 */ /* 0x000fe200078eb8ff */
[----:B------:R-:W-:Y:S06]  /*32c0*/  BRA `(.L_x_79) ;  /* 0x0000000000207947 */ /* 0x000fec0003800000 */
.L_x_76:
[----:B------:R-:W-:-:S04]  /*32d0*/  LOP3.LUT R5, R10, 0x80000000, R5, 0x48, !PT ;  /* 0x800000000a057812 */ /* 0x000fc800078e4805 */
[----:B------:R-:W-:Y:S01]  /*32e0*/  LOP3.LUT R5, R5, 0x7f800000, RZ, 0xfc, !PT ;  /* 0x7f80000005057812 */ /* 0x000fe200078efcff */
[----:B------:R-:W-:Y:S06]  /*32f0*/  BRA `(.L_x_79) ;  /* 0x0000000000147947 */ /* 0x000fec0003800000 */
.L_x_75:
[----:B------:R-:W-:Y:S01]  /*3300*/  LOP3.LUT R5, R10, 0x80000000, R5, 0x48, !PT ;  /* 0x800000000a057812 */ /* 0x000fe200078e4805 */
[----:B------:R-:W-:Y:S06]  /*3310*/  BRA `(.L_x_79) ;  /* 0x00000000000c7947 */ /* 0x000fec0003800000 */
.L_x_74:
[----:B------:R-:W0:Y:S01]  /*3320*/  MUFU.RSQ R5, -QNAN ;  /* 0xffc0000000057908 */ /* 0x000e220000001400 */
[----:B------:R-:W-:Y:S05]  /*3330*/  BRA `(.L_x_79) ;  /* 0x0000000000047947 */ /* 0x000fea0003800000 */
.L_x_73:
[----:B------:R-:W-:-:S07]  /*3340*/  FADD.FTZ R5, R5, R6 ;  /* 0x0000000605057221 */ /* 0x000fce0000010000 */
.L_x_79:
[----:B------:R-:W-:-:S04]  /*3350*/  HFMA2 R9, -RZ, RZ, 0, 0 ;  /* 0x00000000ff097431 */ /* 0x000fc800000001ff */
[----:B0-----:R-:W-:Y:S05]  /*3360*/  RET.REL.NODEC R8 `(_Z24layernorm_forward_kernelILb1ELb0EEvPK6__halfPS0_S2_S2_ii) ;  /* 0xffffffcc08247950 */ /* 0x001fea0003c3ffff */
.L_x_80:
        /* <DEDUP_REMOVED lines=9> */
.L_x_112:


//--------------------- .text._Z24layernorm_forward_kernelILb1ELb1EEvPK6__halfPS0_S2_S2_ii --------------------------
	.section	.text._Z24layernorm_forward_kernelILb1ELb1EEvPK6__halfPS0_S2_S2_ii,"ax",@progbits
	.align	128
        .global         _Z24layernorm_forward_kernelILb1ELb1EEvPK6__halfPS0_S2_S2_ii
        .type           _Z24layernorm_forward_kernelILb1ELb1EEvPK6__halfPS0_S2_S2_ii,@function
        .size           _Z24layernorm_forward_kernelILb1ELb1EEvPK6__halfPS0_S2_S2_ii,(.L_x_113 - _Z24layernorm_forward_kernelILb1ELb1EEvPK6__halfPS0_S2_S2_ii)
        .other          _Z24layernorm_forward_kernelILb1ELb1EEvPK6__halfPS0_S2_S2_ii,@"STO_CUDA_ENTRY STV_DEFAULT"
_Z24layernorm_forward_kernelILb1ELb1EEvPK6__halfPS0_S2_S2_ii:
.text._Z24layernorm_forward_kernelILb1ELb1EEvPK6__halfPS0_S2_S2_ii:
        /* <DEDUP_REMOVED lines=12> */
[----:B-1----:R-:W-:Y:S02]  /*00c0*/  USHF.R.S32.HI UR8, URZ, 0x3, UR9 ;  /* 0x00000003ff087899 */ /* 0x002fe40008011409 */
[----:B------:R-:W-:Y:S02]  /*00d0*/  USHF.R.S32.HI UR5, URZ, 0x1f, UR9 ;  /* 0x0000001fff057899 */ /* 0x000fe40008011409 */
[----:B------:R-:W-:-:S04]  /*00e0*/  UIMAD.WIDE.U32 UR12, UR4, UR9, URZ ;  /* 0x00000009040c72a5 */ /* 0x000fc8000f8e00ff */
[----:B------:R-:W-:Y:S01]  /*00f0*/  UIMAD UR5, UR4, UR5, UR13 ;  /* 0x00000005040572a4 */ /* 0x000fe2000f8e020d */
[----:B0-----:R-:W-:-:S13]  /*0100*/  ISETP.GE.AND P0, PT, R21, UR8, PT ;  /* 0x0000000815007c0c */ /* 0x001fda000bf06270 */
[----:B---3--:R-:W-:Y:S05]  /*0110*/  @P0 BRA `(.L_x_82) ;  /* 0x0000000c00600947 */ /* 0x008fea0003800000 */
[----:B--2---:R-:W0:Y:S01]  /*0120*/  I2F.U32.RP R6, R20 ;  /* 0x0000001400067306 */ /* 0x004e220000209000 */
[----:B------:R-:W-:Y:S01]  /*0130*/  IADD3 R0, PT, PT, R21, R20, RZ ;  /* 0x0000001415007210 */ /* 0x000fe20007ffe0ff */
[----:B------:R-:W-:Y:S01]  /*0140*/  BSSY.RECONVERGENT B1, `(.L_x_83) ;  /* 0x000004d000017945 */ /* 0x000fe20003800200 */
[----:B------:R-:W-:Y:S02]  /*0150*/  ISETP.NE.U32.AND P2, PT, R20, RZ, PT ;  /* 0x000000ff1400720c */ /* 0x000fe40003f45070 */
[C---:B------:R-:W-:Y:S02]  /*0160*/  ISETP.GE.U32.AND P0, PT, R0.reuse, UR8, PT ;  /* 0x0000000800007c0c */ /* 0x040fe4000bf06070 */
[----:B------:R-:W-:Y:S02]  /*0170*/  VIMNMX.U32 R5, PT, PT, R0, UR8, !PT ;  /* 0x0000000800057c48 */ /* 0x000fe4000ffe0000 */
[----:B------:R-:W-:Y:S02]  /*0180*/  SEL R4, RZ, 0x1, P0 ;  /* 0x00000001ff047807 */ /* 0x000fe40000000000 */
[----:B------:R-:W-:-:S02]  /*0190*/  MOV R22, RZ ;  /* 0x000000ff00167202 */ /* 0x000fc40000000f00 */
[----:B------:R-:W-:Y:S01]  /*01a0*/  IADD3 R5, PT, PT, R5, -R0, -R4 ;  /* 0x8000000005057210 */ /* 0x000fe20007ffe804 */
[----:B0-----:R-:W0:Y:S01]  /*01b0*/  MUFU.RCP R6, R6 ;  /* 0x0000000600067308 */ /* 0x001e220000001000 */
[----:B------:R-:W-:Y:S02]  /*01c0*/  MOV R23, R21 ;  /* 0x0000001500177202 */ /* 0x000fe40000000f00 */
        /* <DEDUP_REMOVED lines=21> */
[----:B------:R-:W0:Y:S01]  /*0320*/  LDCU.64 UR14, c[0x0][0x380] ;  /* 0x00007000ff0e77ac */ /* 0x000e220008000a00 */
[----:B------:R-:W-:Y:S01]  /*0330*/  IADD3 R4, PT, PT, R4, 0x1, RZ ;  /* 0x0000000104047810 */ /* 0x000fe20007ffe0ff */
[----:B------:R-:W-:Y:S01]  /*0340*/  HFMA2 R22, -RZ, RZ, 0, 0 ;  /* 0x00000000ff167431 */ /* 0x000fe200000001ff */
[----:B------:R-:W-:Y:S01]  /*0350*/  MOV R23, R21 ;  /* 0x0000001500177202 */ /* 0x000fe20000000f00 */
[----:B------:R-:W-:Y:S01]  /*0360*/  USHF.L.U32 UR4, UR12, 0x1, URZ ;  /* 0x000000010c047899 */ /* 0x000fe200080006ff */
[----:B------:R-:W-:Y:S01]  /*0370*/  LOP3.LUT R4, R4, 0x3, RZ, 0xc0, !PT ;  /* 0x0000000304047812 */ /* 0x000fe200078ec0ff */
[----:B------:R-:W-:-:S03]  /*0380*/  USHF.L.U64.HI UR6, UR12, 0x1, UR5 ;  /* 0x000000010c067899 */ /* 0x000fc60008010205 */
[----:B------:R-:W-:Y:S02]  /*0390*/  IADD3 R8, PT, PT, -R4, RZ, RZ ;  /* 0x000000ff04087210 */ /* 0x000fe40007ffe1ff */
[----:B------:R-:W-:Y:S02]  /*03a0*/  MOV R2, UR4 ;  /* 0x0000000400027c02 */ /* 0x000fe40008000f00 */
[----:B------:R-:W-:-:S03]  /*03b0*/  MOV R3, UR6 ;  /* 0x0000000600037c02 */ /* 0x000fc60008000f00 */
[----:B------:R-:W-:-:S03]  /*03c0*/  IMAD.WIDE.U32 R2, R21, 0x10, R2 ;  /* 0x0000001015027825 */ /* 0x000fc600078e0002 */
[----:B0-----:R-:W-:-:S04]  /*03d0*/  IADD3 R2, P0, PT, R2, UR14, RZ ;  /* 0x0000000e02027c10 */ /* 0x001fc8000ff1e0ff */
[----:B------:R-:W-:-:S09]  /*03e0*/  IADD3.X R3, PT, PT, R3, UR15, RZ, P0, !PT ;  /* 0x0000000f03037c10 */ /* 0x000fd200087fe4ff */
.L_x_85:
[----:B------:R0:W2:Y:S01]  /*03f0*/  LDG.E.128.CONSTANT R4, desc[UR10][R2.64] ;  /* 0x0000000a02047981 */ /* 0x0000a2000c1e9d00 */
[----:B------:R-:W-:Y:S02]  /*0400*/  IADD3 R8, PT, PT, R8, 0x1, RZ ;  /* 0x0000000108087810 */ /* 0x000fe40007ffe0ff */
[----:B------:R-:W-:Y:S02]  /*0410*/  IADD3 R23, PT, PT, R20, R23, RZ ;  /* 0x0000001714177210 */ /* 0x000fe40007ffe0ff */
[----:B------:R-:W-:Y:S01]  /*0420*/  ISETP.NE.AND P0, PT, R8, RZ, PT ;  /* 0x000000ff0800720c */ /* 0x000fe20003f05270 */
[----:B0-----:R-:W-:-:S04]  /*0430*/  IMAD.WIDE.U32 R2, R20, 0x10, R2 ;  /* 0x0000001014027825 */ /* 0x001fc800078e0002 */
[--C-:B--2---:R-:W-:Y:S02]  /*0440*/  HADD2.F32 R9, -RZ, R4.reuse.H0_H0 ;  /* 0x20000004ff097230 */ /* 0x104fe40000004100 */
[----:B------:R-:W-:Y:S02]  /*0450*/  HADD2.F32 R10, -RZ, R4.H1_H1 ;  /* 0x30000004ff0a7230 */ /* 0x000fe40000004100 */
[--C-:B------:R-:W-:Y:S02]  /*0460*/  HADD2.F32 R11, -RZ, R5.reuse.H0_H0 ;  /* 0x20000005ff0b7230 */ /* 0x100fe40000004100 */
[----:B------:R-:W-:Y:S02]  /*0470*/  HADD2.F32 R12, -RZ, R5.H1_H1 ;  /* 0x30000005ff0c7230 */ /* 0x000fe40000004100 */
[----:B------:R-:W-:Y:S01]  /*0480*/  FADD R5, R9, R10 ;  /* 0x0000000a09057221 */ /* 0x000fe20000000000 */
[----:B------:R-:W-:Y:S01]  /*0490*/  FMUL R10, R10, R10 ;  /* 0x0000000a0a0a7220 */ /* 0x000fe20000400000 */
[----:B------:R-:W-:-:S02]  /*04a0*/  HADD2.F32 R13, -RZ, R6.H0_H0 ;  /* 0x20000006ff0d7230 */ /* 0x000fc40000004100 */
[----:B------:R-:W-:Y:S01]  /*04b0*/  FADD R5, R5, R0 ;  /* 0x0000000005057221 */ /* 0x000fe20000000000 */
[----:B------:R-:W-:Y:S02]  /*04c0*/  HADD2.F32 R6, -RZ, R6.H1_H1 ;  /* 0x30000006ff067230 */ /* 0x000fe40000004100 */
[----:B------:R-:W-:Y:S01]  /*04d0*/  FMUL R0, R12, R12 ;  /* 0x0000000c0c007220 */ /* 0x000fe20000400000 */
[----:B------:R-:W-:Y:S01]  /*04e0*/  FFMA R9, R9, R9, R10 ;  /* 0x0000000909097223 */ /* 0x000fe2000000000a */
[--C-:B------:R-:W-:Y:S02]  /*04f0*/  HADD2.F32 R4, -RZ, R7.reuse.H0_H0 ;  /* 0x20000007ff047230 */ /* 0x100fe40000004100 */
[C---:B------:R-:W-:Y:S01]  /*0500*/  FADD R12, R11.reuse, R12 ;  /* 0x0000000c0b0c7221 */ /* 0x040fe20000000000 */
[----:B------:R-:W-:Y:S02]  /*0510*/  HADD2.F32 R7, -RZ, R7.H1_H1 ;  /* 0x30000007ff077230 */ /* 0x000fe40000004100 */
[----:B------:R-:W-:Y:S01]  /*0520*/  FFMA R0, R11, R11, R0 ;  /* 0x0000000b0b007223 */ /* 0x000fe20000000000 */
[----:B------:R-:W-:Y:S01]  /*0530*/  FADD R9, R9, R22 ;  /* 0x0000001609097221 */ /* 0x000fe20000000000 */
[----:B------:R-:W-:Y:S01]  /*0540*/  FMUL R10, R6, R6 ;  /* 0x00000006060a7220 */ /* 0x000fe20000400000 */
[----:B------:R-:W-:Y:S01]  /*0550*/  FADD R6, R13, R6 ;  /* 0x000000060d067221 */ /* 0x000fe20000000000 */
[----:B------:R-:W-:Y:S01]  /*0560*/  FADD R5, R5, R12 ;  /* 0x0000000c05057221 */ /* 0x000fe20000000000 */
[----:B------:R-:W-:Y:S01]  /*0570*/  FADD R0, R9, R0 ;  /* 0x0000000009007221 */ /* 0x000fe20000000000 */
[----:B------:R-:W-:Y:S01]  /*0580*/  FFMA R13, R13, R13, R10 ;  /* 0x0000000d0d0d7223 */ /* 0x000fe2000000000a */
        /* <DEDUP_REMOVED lines=8> */
.L_x_84:
[----:B------:R-:W-:Y:S05]  /*0610*/  BSYNC.RECONVERGENT B1 ;  /* 0x0000000000017941 */ /* 0x000fea0003800200 */
.L_x_83:
[----:B------:R-:W-:Y:S05]  /*0620*/  @!P1 BRA `(.L_x_82) ;  /* 0x00000008001c9947 */ /* 0x000fea0003800000 */
[----:B------:R-:W0:Y:S01]  /*0630*/  LDCU.64 UR6, c[0x0][0x380] ;  /* 0x00007000ff0677ac */ /* 0x000e220008000a00 */
[C---:B------:R-:W-:Y:S01]  /*0640*/  LEA R29, R20.reuse, R23, 0x1 ;  /* 0x00000017141d7211 */ /* 0x040fe200078e08ff */
[----:B------:R-:W-:Y:S01]  /*0650*/  IMAD R27, R20, 0x3, R23 ;  /* 0x00000003141b7824 */ /* 0x000fe200078e0217 */
[----:B------:R-:W-:Y:S01]  /*0660*/  IADD3 R25, PT, PT, R23, R20, RZ ;  /* 0x0000001417197210 */ /* 0x000fe20007ffe0ff */
[----:B0-----:R-:W-:-:S04]  /*0670*/  ULEA UR4, UP0, UR12, UR6, 0x1 ;  /* 0x000000060c047291 */ /* 0x001fc8000f8008ff */
[----:B------:R-:W-:Y:S02]  /*0680*/  ULEA.HI.X UR6, UR12, UR7, UR5, 0x1, UP0 ;  /* 0x000000070c067291 */ /* 0x000fe400080f0c05 */
[----:B------:R-:W-:-:S04]  /*0690*/  MOV R2, UR4 ;  /* 0x0000000400027c02 */ /* 0x000fc80008000f00 */
[----:B------:R-:W-:-:S07]  /*06a0*/  MOV R3, UR6 ;  /* 0x0000000600037c02 */ /* 0x000fce0008000f00 */
.L_x_86:
        /* <DEDUP_REMOVED lines=23> */
[--C-:B------:R-:W-:Y:S02]  /*0820*/  HADD2.F32 R22, -RZ, R6.reuse.H0_H0 ;  /* 0x20000006ff167230 */ /* 0x100fe40000004100 */
[----:B------:R-:W-:Y:S01]  /*0830*/  FMUL R28, R26, R26 ;  /* 0x0000001a1a1c7220 */ /* 0x000fe20000400000 */
[C---:B------:R-:W-:Y:S01]  /*0840*/  FADD R5, R4.reuse, R26 ;  /* 0x0000001a04057221 */ /* 0x040fe20000000000 */
[----:B------:R-:W-:Y:S02]  /*0850*/  HADD2.F32 R26, -RZ, R6.H1_H1 ;  /* 0x30000006ff1a7230 */ /* 0x000fe40000004100 */
[----:B------:R-:W-:Y:S01]  /*0860*/  FFMA R4, R4, R4, R28 ;  /* 0x0000000404047223 */ /* 0x000fe2000000001c */
[----:B------:R-:W-:Y:S01]  /*0870*/  FADD R5, R0, R5 ;  /* 0x0000000500057221 */ /* 0x000fe20000000000 */
[--C-:B------:R-:W-:Y:S02]  /*0880*/  HADD2.F32 R0, -RZ, R7.reuse.H1_H1 ;  /* 0x30000007ff007230 */ /* 0x100fe40000004100 */
[----:B------:R-:W-:Y:S01]  /*0890*/  FADD R6, R22, R26 ;  /* 0x0000001a16067221 */ /* 0x000fe20000000000 */
[----:B------:R-:W-:Y:S01]  /*08a0*/  FADD R24, R24, R4 ;  /* 0x0000000418187221 */ /* 0x000fe20000000000 */
[----:B------:R-:W-:-:S02]  /*08b0*/  HADD2.F32 R4, -RZ, R7.H0_H0 ;  /* 0x20000007ff047230 */ /* 0x000fc40000004100 */
[----:B------:R-:W-:Y:S01]  /*08c0*/  FMUL R28, R26, R26 ;  /* 0x0000001a1a1c7220 */ /* 0x000fe20000400000 */
[----:B------:R-:W-:Y:S02]  /*08d0*/  FMUL R7, R0, R0 ;  /* 0x0000000000077220 */ /* 0x000fe40000400000 */
[C---:B------:R-:W-:Y:S02]  /*08e0*/  FADD R0, R4.reuse, R0 ;  /* 0x0000000004007221 */ /* 0x040fe40000000000 */
[----:B------:R-:W-:Y:S01]  /*08f0*/  FFMA R4, R4, R4, R7 ;  /* 0x0000000404047223 */ /* 0x000fe20000000007 */
[----:B------:R-:W-:Y:S01]  /*0900*/  FADD R7, R5, R6 ;  /* 0x0000000605077221 */ /* 0x000fe20000000000 */
[--C-:B---3--:R-:W-:Y:S02]  /*0910*/  HADD2.F32 R5, -RZ, R8.reuse.H1_H1 ;  /* 0x30000008ff057230 */ /* 0x108fe40000004100 */
[----:B------:R-:W-:Y:S01]  /*0920*/  FFMA R22, R22, R22, R28 ;  /* 0x0000001616167223 */ /* 0x000fe2000000001c */
[----:B------:R-:W-:-:S02]  /*0930*/  HADD2.F32 R8, -RZ, R8.H0_H0 ;  /* 0x20000008ff087230 */ /* 0x000fc40000004100 */
[----:B------:R-:W-:Y:S01]  /*0940*/  FADD R0, R7, R0 ;  /* 0x0000000007007221 */ /* 0x000fe20000000000 */
[--C-:B------:R-:W-:Y:S02]  /*0950*/  HADD2.F32 R6, -RZ, R9.reuse.H1_H1 ;  /* 0x30000009ff067230 */ /* 0x100fe40000004100 */
[----:B------:R-:W-:Y:S01]  /*0960*/  FMUL R7, R5, R5 ;  /* 0x0000000505077220 */ /* 0x000fe20000400000 */
[----:B------:R-:W-:Y:S01]  /*0970*/  FADD R22, R24, R22 ;  /* 0x0000001618167221 */ /* 0x000fe20000000000 */
[C---:B------:R-:W-:Y:S02]  /*0980*/  FADD R5, R8.reuse, R5 ;  /* 0x0000000508057221 */ /* 0x040fe40000000000 */
[----:B------:R-:W-:Y:S01]  /*0990*/  FFMA R7, R8, R8, R7 ;  /* 0x0000000808077223 */ /* 0x000fe20000000007 */
[----:B------:R-:W-:Y:S02]  /*09a0*/  HADD2.F32 R8, -RZ, R9.H0_H0 ;  /* 0x20000009ff087230 */ /* 0x000fe40000004100 */
[----:B------:R-:W-:Y:S01]  /*09b0*/  FMUL R9, R6, R6 ;  /* 0x0000000606097220 */ /* 0x000fe20000400000 */
[----:B------:R-:W-:Y:S01]  /*09c0*/  FADD R4, R22, R4 ;  /* 0x0000000416047221 */ /* 0x000fe20000000000 */
        /* <DEDUP_REMOVED lines=59> */
[C---:B------:R-:W-:Y:S01]  /*0d80*/  FADD R17, R8.reuse, R17 ;  /* 0x0000001108117221 */ /* 0x040fe20000000000 */
[----:B------:R-:W-:Y:S02]  /*0d90*/  HADD2.F32 R19, -RZ, R19.H1_H1 ;  /* 0x30000013ff137230 */ /* 0x000fe40000004100 */
[----:B------:R-:W-:Y:S01]  /*0da0*/  FMUL R7, R13, R13 ;  /* 0x0000000d0d077220 */ /* 0x000fe20000400000 */
[----:B------:R-:W-:Y:S01]  /*0db0*/  FFMA R8, R8, R8, R11 ;  /* 0x0000000808087223 */ /* 0x000fe2000000000b */
[----:B------:R-:W-:Y:S01]  /*0dc0*/  FADD R0, R0, R9 ;  /* 0x0000000900007221 */ /* 0x000fe20000000000 */
        /* <DEDUP_REMOVED lines=13> */
.L_x_82:
[----:B------:R-:W-:Y:S05]  /*0ea0*/  BSYNC.RECONVERGENT B0 ;  /* 0x0000000000007941 */ /* 0x000fea0003800200 */
.L_x_81:
        /* <DEDUP_REMOVED lines=20> */
[----:B------:R-:W1:Y:S01]  /*0ff0*/  SHFL.DOWN PT, R8, R7, 0x2, 0x1f ;  /* 0x08401f0007087f89 */ /* 0x000e6200000e0000 */
[----:B------:R-:W-:Y:S01]  /*1000*/  @!P0 IADD3 R2, PT, PT, R2, R11, RZ ;  /* 0x0000000b02028210 */ /* 0x000fe20007ffe0ff */
        /* <DEDUP_REMOVED lines=158> */
.L_x_89:
[----:B------:R-:W0:Y:S01]  /*19f0*/  S2UR UR6, SR_CgaCtaId ;  /* 0x00000000000679c3 */ /* 0x000e220000008800 */
[----:B------:R-:W-:Y:S02]  /*1a00*/  UMOV UR4, 0x400 ;  /* 0x0000040000047882 */ /* 0x000fe40000000000 */
[----:B0-----:R-:W-:-:S09]  /*1a10*/  ULEA UR4, UR6, UR4, 0x18 ;  /* 0x0000000406047291 */ /* 0x001fd2000f8ec0ff */
[----:B------:R0:W-:Y:S03]  /*1a20*/  STS.64 [UR4], R2 ;  /* 0x00000002ff007988 */ /* 0x0001e60008000a04 */
.L_x_88:
[----:B------:R-:W-:Y:S05]  /*1a30*/  BSYNC.RECONVERGENT B0 ;  /* 0x0000000000007941 */ /* 0x000fea0003800200 */
.L_x_87:
        /* <DEDUP_REMOVED lines=16> */
[----:B--2---:R-:W-:Y:S05]  /*1b40*/  CALL.REL.NOINC `($__internal_3_$__cuda_sm3x_div_rn_noftz_f32_slowpath) ;  /* 0x0000001000587944 */ /* 0x004fea0003c00000 */
[----:B------:R-:W-:-:S07]  /*1b50*/  MOV R8, R0 ;  /* 0x0000000000087202 */ /* 0x000fce0000000f00 */
.L_x_90:
        /* <DEDUP_REMOVED lines=10> */
[----:B--2---:R-:W-:Y:S05]  /*1c00*/  CALL.REL.NOINC `($__internal_3_$__cuda_sm3x_div_rn_noftz_f32_slowpath) ;  /* 0x0000001000287944 */ /* 0x004fea0003c00000 */
[----:B------:R-:W-:-:S07]  /*1c10*/  MOV R7, R0 ;  /* 0x0000000000077202 */ /* 0x000fce0000000f00 */
.L_x_91:
[----:B------:R-:W0:Y:S01]  /*1c20*/  LDCU.64 UR20, c[0x0][0x380] ;  /* 0x00007000ff1477ac */ /* 0x000e220008000a00 */
[----:B------:R-:W-:Y:S01]  /*1c30*/  BSSY.RECONVERGENT B0, `(.L_x_92) ;  /* 0x0000105000007945 */ /* 0x000fe20003800200 */
[----:B------:R-:W1:Y:S01]  /*1c40*/  LDCU.64 UR16, c[0x0][0x380] ;  /* 0x00007000ff1077ac */ /* 0x000e620008000a00 */
[----:B------:R-:W3:Y:S01]  /*1c50*/  LDCU.64 UR14, c[0x0][0x388] ;  /* 0x00007100ff0e77ac */ /* 0x000ee20008000a00 */
[----:B------:R-:W4:Y:S01]  /*1c60*/  LDCU.64 UR22, c[0x0][0x388] ;  /* 0x00007100ff1677ac */ /* 0x000f220008000a00 */
        /* <DEDUP_REMOVED lines=11> */
[----:B------:R-:W-:Y:S06]  /*1d20*/  BRA.U !UP0, `(.L_x_94) ;  /* 0x0000000908547547 */ /* 0x000fec000b800000 */
[----:B------:R-:W5:Y:S01]  /*1d30*/  LDCU.64 UR6, c[0x0][0x398] ;  /* 0x00007300ff0677ac */ /* 0x000f620008000a00 */
[----:B------:R-:W0:Y:S01]  /*1d40*/  LDC.64 R2, c[0x0][0x390] ;  /* 0x0000e400ff027b82 */ /* 0x000e220000000a00 */
[----:B------:R-:W-:Y:S01]  /*1d50*/  SHF.L.U32 R9, R21, 0x3, RZ ;  /* 0x0000000315097819 */ /* 0x000fe200000006ff */
[----:B------:R-:W-:Y:S02]  /*1d60*/  USHF.L.U64.HI UR4, UR12, 0x1, UR5 ;  /* 0x000000010c047899 */ /* 0x000fe40008010205 */
[----:B------:R-:W-:-:S04]  /*1d70*/  USHF.L.U32 UR9, UR12, 0x1, URZ ;  /* 0x000000010c097899 */ /* 0x000fc800080006ff */
[----:B------:R-:W-:Y:S02]  /*1d80*/  MOV R11, UR4 ;  /* 0x00000004000b7c02 */ /* 0x000fe40008000f00 */
[----:B------:R-:W-:-:S05]  /*1d90*/  MOV R10, UR9 ;  /* 0x00000009000a7c02 */ /* 0x000fca0008000f00 */
[----:B------:R-:W-:Y:S01]  /*1da0*/  IMAD.WIDE.U32 R10, R21, 0x10, R10 ;  /* 0x00000010150a7825 */ /* 0x000fe200078e000a */
[----:B-----5:R-:W-:-:S04]  /*1db0*/  ISETP.NE.U32.AND P0, PT, RZ, UR6, PT ;  /* 0x00000006ff007c0c */ /* 0x020fc8000bf05070 */
[----:B------:R-:W-:-:S13]  /*1dc0*/  ISETP.NE.AND.EX P0, PT, RZ, UR7, PT, P0 ;  /* 0x00000007ff007c0c */ /* 0x000fda000bf05300 */
.L_x_97:
[----:B01----:R-:W-:-:S04]  /*1dd0*/  IADD3 R4, P1, PT, R10, UR16, RZ ;  /* 0x000000100a047c10 */ /* 0x003fc8000ff3e0ff */
[----:B------:R-:W-:-:S06]  /*1de0*/  IADD3.X R5, PT, PT, R11, UR17, RZ, P1, !PT ;  /* 0x000000110b057c10 */ /* 0x000fcc0008ffe4ff */
[----:B------:R-:W5:Y:S01]  /*1df0*/  LDG.E.128.CONSTANT R4, desc[UR10][R4.64] ;  /* 0x0000000a04047981 */ /* 0x000f62000c1e9d00 */
[----:B------:R-:W-:Y:S05]  /*1e00*/  @P0 BRA `(.L_x_95) ;  /* 0x0000000000d80947 */ /* 0x000fea0003800000 */
[----:B0-----:R-:W-:-:S05]  /*1e10*/  IMAD.WIDE.U32 R12, R9, 0x2, R2 ;  /* 0x00000002090c7825 */ /* 0x001fca00078e0002 */
[----:B------:R-:W2:Y:S04]  /*1e20*/  LDG.E.U16.CONSTANT R18, desc[UR10][R12.64] ;  /* 0x0000000a0c127981 */ /* 0x000ea8000c1e9500 */
[----:B------:R-:W3:Y:S04]  /*1e30*/  LDG.E.U16.CONSTANT R23, desc[UR10][R12.64+0x2] ;  /* 0x0000020a0c177981 */ /* 0x000ee8000c1e9500 */
[----:B------:R-:W4:Y:S04]  /*1e40*/  LDG.E.U16.CONSTANT R22, desc[UR10][R12.64+0x4] ;  /* 0x0000040a0c167981 */ /* 0x000f28000c1e9500 */
[----:B------:R-:W3:Y:S04]  /*1e50*/  LDG.E.U16.CONSTANT R19, desc[UR10][R12.64+0x6] ;  /* 0x0000060a0c137981 */ /* 0x000ee8000c1e9500 */
[----:B------:R-:W4:Y:S04]  /*1e60*/  LDG.E.U16.CONSTANT R16, desc[UR10][R12.64+0x8] ;  /* 0x0000080a0c107981 */ /* 0x000f28000c1e9500 */
[----:B------:R-:W4:Y:S04]  /*1e70*/  LDG.E.U16.CONSTANT R15, desc[UR10][R12.64+0xa] ;  /* 0x00000a0a0c0f7981 */ /* 0x000f28000c1e9500 */
[----:B------:R-:W4:Y:S04]  /*1e80*/  LDG.E.U16.CONSTANT R14, desc[UR10][R12.64+0xc] ;  /* 0x00000c0a0c0e7981 */ /* 0x000f28000c1e9500 */
[----:B------:R0:W4:Y:S01]  /*1e90*/  LDG.E.U16.CONSTANT R17, desc[UR10][R12.64+0xe] ;  /* 0x00000e0a0c117981 */ /* 0x000122000c1e9500 */
[----:B-----5:R-:W-:-:S02]  /*1ea0*/  HADD2.F32 R25, -RZ, R4.H0_H0 ;  /* 0x20000004ff197230 */ /* 0x020fc40000004100 */
[----:B------:R-:W-:-:S03]  /*1eb0*/  HADD2.F32 R29, -RZ, R5.H0_H0 ;  /* 0x20000005ff1d7230 */ /* 0x000fc60000004100 */
[--C-:B------:R-:W-:Y:S02]  /*1ec0*/  FADD R25, R25, -R8.reuse ;  /* 0x8000000819197221 */ /* 0x100fe40000000000 */
[----:B------:R-:W-:Y:S01]  /*1ed0*/  FADD R29, R29, -R8 ;  /* 0x800000081d1d7221 */ /* 0x000fe20000000000 */
[----:B0-----:R-:W-:-:S05]  /*1ee0*/  HADD2.F32 R13, -RZ, R7.H0_H0 ;  /* 0x20000007ff0d7230 */ /* 0x001fca0000004100 */
[----:B------:R-:W-:-:S04]  /*1ef0*/  FADD R13, R13, -R8 ;  /* 0x800000080d0d7221 */ /* 0x000fc80000000000 */
[C---:B------:R-:W-:Y:S01]  /*1f00*/  FMUL R13, R0.reuse, R13 ;  /* 0x0000000d000d7220 */ /* 0x040fe20000400000 */
[----:B--2---:R-:W-:Y:S02]  /*1f10*/  HADD2.F32 R27, -RZ, R18.H0_H0 ;  /* 0x20000012ff1b7230 */ /* 0x004fe40000004100 */
[----:B------:R-:W-:Y:S01]  /*1f20*/  FMUL R18, R0, R25 ;  /* 0x0000001900127220 */ /* 0x000fe20000400000 */
[----:B------:R-:W-:-:S03]  /*1f30*/  HADD2.F32 R25, -RZ, R6.H1_H1 ;  /* 0x30000006ff197230 */ /* 0x000fc60000004100 */
[----:B------:R-:W-:Y:S01]  /*1f40*/  FMUL R18, R18, R27 ;  /* 0x0000001b12127220 */ /* 0x000fe20000400000 */
[----:B------:R-:W-:Y:S02]  /*1f50*/  HADD2.F32 R27, -RZ, R4.H1_H1 ;  /* 0x30000004ff1b7230 */ /* 0x000fe40000004100 */
[--C-:B------:R-:W-:Y:S01]  /*1f60*/  FADD R25, R25, -R8.reuse ;  /* 0x8000000819197221 */ /* 0x100fe20000000000 */
[----:B------:R-:W-:Y:S02]  /*1f70*/  HADD2.F32 R4, -RZ, R5.H1_H1 ;  /* 0x30000005ff047230 */ /* 0x000fe40000004100 */
[----:B------:R-:W-:Y:S02]  /*1f80*/  HADD2.F32 R5, -RZ, R6.H0_H0 ;  /* 0x20000006ff057230 */ /* 0x000fe40000004100 */
[--C-:B------:R-:W-:Y:S01]  /*1f90*/  FADD R27, R27, -R8.reuse ;  /* 0x800000081b1b7221 */ /* 0x100fe20000000000 */
[----:B---3--:R-:W-:Y:S02]  /*1fa0*/  HADD2.F32 R19, -RZ, R19.H0_H0 ;  /* 0x20000013ff137230 */ /* 0x008fe40000004100 */
[----:B------:R-:W-:Y:S01]  /*1fb0*/  FADD R12, R4, -R8 ;  /* 0x80000008040c7221 */ /* 0x000fe20000000000 */
[C---:B------:R-:W-:Y:S01]  /*1fc0*/  FMUL R4, R0.reuse, R29 ;  /* 0x0000001d00047220 */ /* 0x040fe20000400000 */
[----:B------:R-:W-:Y:S01]  /*1fd0*/  FMUL R6, R0, R27 ;  /* 0x0000001b00067220 */ /* 0x000fe20000400000 */
[----:B------:R-:W-:-:S02]  /*1fe0*/  HADD2.F32 R27, -RZ, R23.H0_H0 ;  /* 0x20000017ff1b7230 */ /* 0x000fc40000004100 */
[----:B------:R-:W-:Y:S01]  /*1ff0*/  FMUL R12, R0, R12 ;  /* 0x0000000c000c7220 */ /* 0x000fe20000400000 */
[----:B------:R-:W-:Y:S02]  /*2000*/  HADD2.F32 R23, -RZ, R7.H1_H1 ;  /* 0x30000007ff177230 */ /* 0x000fe40000004100 */
[--C-:B------:R-:W-:Y:S01]  /*2010*/  FADD R5, R5, -R8.reuse ;  /* 0x8000000805057221 */ /* 0x100fe20000000000 */
[----:B----4-:R-:W-:Y:S02]  /*2020*/  HADD2.F32 R29, -RZ, R22.H0_H0 ;  /* 0x20000016ff1d7230 */ /* 0x010fe40000004100 */
[----:B------:R-:W-:Y:S01]  /*2030*/  FMUL R7, R6, R27 ;  /* 0x0000001b06077220 */ /* 0x000fe20000400000 */
[----:B------:R-:W-:Y:S01]  /*2040*/  FMUL R19, R12, R19 ;  /* 0x000000130c137220 */ /* 0x000fe20000400000 */
[----:B------:R-:W-:Y:S01]  /*2050*/  FADD R23, R23, -R8 ;  /* 0x8000000817177221 */ /* 0x000fe20000000000 */
[----:B------:R-:W-:Y:S02]  /*2060*/  HADD2.F32 R16, -RZ, R16.H0_H0 ;  /* 0x20000010ff107230 */ /* 0x000fe40000004100 */
[----:B------:R-:W-:Y:S01]  /*2070*/  FMUL R6, R4, R29 ;  /* 0x0000001d04067220 */ /* 0x000fe20000400000 */
[----:B------:R-:W-:-:S02]  /*2080*/  HADD2.F32 R4, -RZ, R15.H0_H0 ;  /* 0x2000000fff047230 */ /* 0x000fc40000004100 */
[C---:B------:R-:W-:Y:S01]  /*2090*/  FMUL R5, R0.reuse, R5 ;  /* 0x0000000500057220 */ /* 0x040fe20000400000 */
[----:B------:R-:W-:Y:S02]  /*20a0*/  HADD2.F32 R14, -RZ, R14.H0_H0 ;  /* 0x2000000eff0e7230 */ /* 0x000fe40000004100 */
[C---:B------:R-:W-:Y:S01]  /*20b0*/  FMUL R25, R0.reuse, R25 ;  /* 0x0000001900197220 */ /* 0x040fe20000400000 */
[----:B------:R-:W-:Y:S02]  /*20c0*/  HADD2.F32 R12, -RZ, R17.H0_H0 ;  /* 0x20000011ff0c7230 */ /* 0x000fe40000004100 */
[----:B------:R-:W-:Y:S01]  /*20d0*/  FMUL R23, R0, R23 ;  /* 0x0000001700177220 */ /* 0x000fe20000400000 */
[----:B------:R-:W-:Y:S01]  /*20e0*/  FMUL R16, R5, R16 ;  /* 0x0000001005107220 */ /* 0x000fe20000400000 */
[----:B------:R-:W-:Y:S01]  /*20f0*/  FMUL R25, R25, R4 ;  /* 0x0000000419197220 */ /* 0x000fe20000400000 */
[----:B------:R-:W-:Y:S01]  /*2100*/  FMUL R13, R13, R14 ;  /* 0x0000000e0d0d7220 */ /* 0x000fe20000400000 */
[----:B------:R-:W-:Y:S01]  /*2110*/  FMUL R12, R23, R12 ;  /* 0x0000000c170c7220 */ /* 0x000fe20000400000 */
[----:B------:R-:W-:-:S02]  /*2120*/  F2FP.F16.F32.PACK_AB R4, R7, R18 ;  /* 0x000000120704723e */ /* 0x000fc400000000ff */
[----:B------:R-:W-:Y:S02]  /*2130*/  F2FP.F16.F32.PACK_AB R5, R19, R6 ;  /* 0x000000061305723e */ /* 0x000fe400000000ff */
[----:B------:R-:W-:Y:S02]  /*2140*/  F2FP.F16.F32.PACK_AB R6, R25, R16 ;  /* 0x000000101906723e */ /* 0x000fe400000000ff */
[----:B------:R-:W-:Y:S01]  /*2150*/  F2FP.F16.F32.PACK_AB R7, R12, R13 ;  /* 0x0000000d0c07723e */ /* 0x000fe200000000ff */
[----:B------:R-:W-:Y:S06]  /*2160*/  BRA `(.L_x_96) ;  /* 0x0000000400207947 */ /* 0x000fec0003800000 */
.L_x_95:
[----:B------:R-:W1:Y:S08]  /*2170*/  LDC.64 R12, c[0x0][0x390] ;  /* 0x0000e400ff0c7b82 */ /* 0x000e700000000a00 */
[----:B------:R-:W0:Y:S01]  /*2180*/  LDC.64 R14, c[0x0][0x398] ;  /* 0x0000e600ff0e7b82 */ /* 0x000e220000000a00 */
[----:B-1----:R-:W-:-:S05]  /*2190*/  IMAD.WIDE.U32 R12, R9, 0x2, R12 ;  /* 0x00000002090c7825 */ /* 0x002fca00078e000c */
[----:B------:R-:W2:Y:S01]  /*21a0*/  LDG.E.U16.CONSTANT R18, desc[UR10][R12.64] ;  /* 0x0000000a0c127981 */ /* 0x000ea2000c1e9500 */
[----:B0-----:R-:W-:-:S03]  /*21b0*/  IMAD.WIDE.U32 R14, R9, 0x2, R14 ;  /* 0x00000002090e7825 */ /* 0x001fc600078e000e */
[----:B------:R-:W3:Y:S04]  /*21c0*/  LDG.E.U16.CONSTANT R19, desc[UR10][R12.64+0x2] ;  /* 0x0000020a0c137981 */ /* 0x000ee8000c1e9500 */
[----:B------:R-:W4:Y:S04]  /*21d0*/  LDG.E.U16.CONSTANT R17, desc[UR10][R14.64] ;  /* 0x0000000a0e117981 */ /* 0x000f28000c1e9500 */
[----:B------:R-:W3:Y:S04]  /*21e0*/  LDG.E.U16.CONSTANT R22, desc[UR10][R14.64+0x2] ;  /* 0x0000020a0e167981 */ /* 0x000ee8000c1e9500 */
[----:B------:R-:W3:Y:S04]  /*21f0*/  LDG.E.U16.CONSTANT R24, desc[UR10][R12.64+0x4] ;  /* 0x0000040a0c187981 */ /* 0x000ee8000c1e9500 */
[----:B------:R-:W3:Y:S01]  /*2200*/  LDG.E.U16.CONSTANT R16, desc[UR10][R14.64+0x4] ;  /* 0x0000040a0e107981 */ /* 0x000ee2000c1e9500 */
[----:B-----5:R-:W-:-:S03]  /*2210*/  HADD2.F32 R23, -RZ, R4.H0_H0 ;  /* 0x20000004ff177230 */ /* 0x020fc60000004100 */
[----:B------:R-:W3:Y:S02]  /*2220*/  LDG.E.U16.CONSTANT R27, desc[UR10][R12.64+0xe] ;  /* 0x00000e0a0c1b7981 */ /* 0x000ee4000c1e9500 */
[--C-:B------:R-:W-:Y:S01]  /*2230*/  FADD R25, R23, -R8.reuse ;  /* 0x8000000817197221 */ /* 0x100fe20000000000 */
[----:B------:R-:W-:Y:S01]  /*2240*/  HADD2.F32 R23, -RZ, R4.H1_H1 ;  /* 0x30000004ff177230 */ /* 0x000fe20000004100 */
[----:B------:R-:W3:Y:S02]  /*2250*/  LDG.E.U16.CONSTANT R28, desc[UR10][R14.64+0xa] ;  /* 0x00000a0a0e1c7981 */ /* 0x000ee4000c1e9500 */
[----:B------:R-:W-:Y:S02]  /*2260*/  FMUL R25, R0, R25 ;  /* 0x0000001900197220 */ /* 0x000fe40000400000 */
[----:B------:R-:W-:Y:S01]  /*2270*/  FADD R23, R23, -R8 ;  /* 0x8000000817177221 */ /* 0x000fe20000000000 */
[----:B------:R-:W3:Y:S04]  /*2280*/  LDG.E.U16.CONSTANT R26, desc[UR10][R14.64+0xc] ;  /* 0x00000c0a0e1a7981 */ /* 0x000ee8000c1e9500 */
[----:B------:R-:W3:Y:S01]  /*2290*/  LDG.E.U16.CONSTANT R29, desc[UR10][R14.64+0xe] ;  /* 0x00000e0a0e1d7981 */ /* 0x000ee2000c1e9500 */
[----:B--2---:R-:W-:-:S02]  /*22a0*/  HADD2.F32 R18, -RZ, R18.H0_H0 ;  /* 0x20000012ff127230 */ /* 0x004fc40000004100 */
[----:B----4-:R-:W-:Y:S02]  /*22b0*/  HADD2.F32 R4, -RZ, R17.H0_H0 ;  /* 0x20000011ff047230 */ /* 0x010fe40000004100 */
[----:B------:R-:W2:Y:S03]  /*22c0*/  LDG.E.U16.CONSTANT R17, desc[UR10][R12.64+0x6] ;  /* 0x0000060a0c117981 */ /* 0x000ea6000c1e9500 */
[----:B------:R-:W-:Y:S01]  /*22d0*/  FFMA R4, R25, R18, R4 ;  /* 0x0000001219047223 */ /* 0x000fe20000000004 */
[----:B---3--:R-:W-:Y:S01]  /*22e0*/  HADD2.F32 R25, -RZ, R19.H0_H0 ;  /* 0x20000013ff197230 */ /* 0x008fe20000004100 */
[----:B------:R-:W3:Y:S01]  /*22f0*/  LDG.E.U16.CONSTANT R18, desc[UR10][R14.64+0x6] ;  /* 0x0000060a0e127981 */ /* 0x000ee2000c1e9500 */
[----:B------:R-:W-:Y:S02]  /*2300*/  HADD2.F32 R19, -RZ, R22.H0_H0 ;  /* 0x20000016ff137230 */ /* 0x000fe40000004100 */
[----:B------:R-:W-:-:S02]  /*2310*/  FMUL R22, R0, R23 ;  /* 0x0000001700167220 */ /* 0x000fc40000400000 */
[----:B------:R-:W4:Y:S02]  /*2320*/  LDG.E.U16.CONSTANT R23, desc[UR10][R14.64+0x8] ;  /* 0x0000080a0e177981 */ /* 0x000f24000c1e9500 */
[----:B------:R-:W-:Y:S01]  /*2330*/  FFMA R19, R22, R25, R19 ;  /* 0x0000001916137223 */ /* 0x000fe20000000013 */
[----:B------:R-:W-:Y:S01]  /*2340*/  HADD2.F32 R25, -RZ, R5.H0_H0 ;  /* 0x20000005ff197230 */ /* 0x000fe20000004100 */
[----:B------:R-:W4:Y:S04]  /*2350*/  LDG.E.U16.CONSTANT R22, desc[UR10][R12.64+0x8] ;  /* 0x0000080a0c167981 */ /* 0x000f28000c1e9500 */
[----:B------:R-:W-:Y:S01]  /*2360*/  FADD R25, R25, -R8 ;  /* 0x8000000819197221 */ /* 0x000fe20000000000 */
[----:B------:R-:W-:Y:S02]  /*2370*/  HADD2.F32 R24, -RZ, R24.H0_H0 ;  /* 0x20000018ff187230 */ /* 0x000fe40000004100 */
[----:B------:R-:W-:-:S02]  /*2380*/  HADD2.F32 R16, -RZ, R16.H0_H0 ;  /* 0x20000010ff107230 */ /* 0x000fc40000004100 */
[----:B------:R-:W-:-:S04]  /*2390*/  FMUL R25, R0, R25 ;  /* 0x0000001900197220 */ /* 0x000fc80000400000 */
[----:B------:R-:W-:Y:S02]  /*23a0*/  FFMA R16, R25, R24, R16 ;  /* 0x0000001819107223 */ /* 0x000fe40000000010 */
[----:B------:R-:W4:Y:S04]  /*23b0*/  LDG.E.U16.CONSTANT R25, desc[UR10][R12.64+0xa] ;  /* 0x00000a0a0c197981 */ /* 0x000f28000c1e9500 */
[----:B------:R0:W4:Y:S01]  /*23c0*/  LDG.E.U16.CONSTANT R24, desc[UR10][R12.64+0xc] ;  /* 0x00000c0a0c187981 */ /* 0x000122000c1e9500 */
[----:B------:R-:W-:-:S05]  /*23d0*/  HADD2.F32 R5, -RZ, R5.H1_H1 ;  /* 0x30000005ff057230 */ /* 0x000fca0000004100 */
[----:B------:R-:W-:-:S04]  /*23e0*/  FADD R5, R5, -R8 ;  /* 0x8000000805057221 */ /* 0x000fc80000000000 */
[----:B0-----:R-:W-:Y:S01]  /*23f0*/  FMUL R12, R0, R5 ;  /* 0x00000005000c7220 */ /* 0x001fe20000400000 */
[--C-:B------:R-:W-:Y:S02]  /*2400*/  HADD2.F32 R15, -RZ, R7.reuse.H0_H0 ;  /* 0x20000007ff0f7230 */ /* 0x100fe40000004100 */
[----:B------:R-:W-:-:S03]  /*2410*/  HADD2.F32 R7, -RZ, R7.H1_H1 ;  /* 0x30000007ff077230 */ /* 0x000fc60000004100 */
[--C-:B------:R-:W-:Y:S02]  /*2420*/  FADD R15, R15, -R8.reuse ;  /* 0x800000080f0f7221 */ /* 0x100fe40000000000 */
[----:B------:R-:W-:Y:S01]  /*2430*/  FADD R7, R7, -R8 ;  /* 0x8000000807077221 */ /* 0x000fe20000000000 */
[----:B------:R-:W-:Y:S02]  /*2440*/  HADD2.F32 R28, -RZ, R28.H0_H0 ;  /* 0x2000001cff1c7230 */ /* 0x000fe40000004100 */
[----:B------:R-:W-:Y:S02]  /*2450*/  HADD2.F32 R27, -RZ, R27.H0_H0 ;  /* 0x2000001bff1b7230 */ /* 0x000fe40000004100 */
[----:B------:R-:W-:Y:S01]  /*2460*/  FMUL R14, R0, R7 ;  /* 0x00000007000e7220 */ /* 0x000fe20000400000 */
[----:B------:R-:W-:-:S05]  /*2470*/  HADD2.F32 R29, -RZ, R29.H0_H0 ;  /* 0x2000001dff1d7230 */ /* 0x000fca0000004100 */
[----:B------:R-:W-:Y:S01]  /*2480*/  FFMA R14, R14, R27, R29 ;  /* 0x0000001b0e0e7223 */ /* 0x000fe2000000001d */
[----:B------:R-:W-:Y:S01]  /*2490*/  F2FP.F16.F32.PACK_AB R4, R19, R4 ;  /* 0x000000041304723e */ /* 0x000fe200000000ff */
[----:B--2---:R-:W-:Y:S02]  /*24a0*/  HADD2.F32 R17, -RZ, R17.H0_H0 ;  /* 0x20000011ff117230 */ /* 0x004fe40000004100 */
[----:B---3--:R-:W-:Y:S02]  /*24b0*/  HADD2.F32 R5, -RZ, R18.H0_H0 ;  /* 0x20000012ff057230 */ /* 0x008fe40000004100 */
[----:B------:R-:W-:-:S03]  /*24c0*/  HADD2.F32 R18, -RZ, R6.H0_H0 ;  /* 0x20000006ff127230 */ /* 0x000fc60000004100 */
[----:B------:R-:W-:Y:S02]  /*24d0*/  FFMA R5, R12, R17, R5 ;  /* 0x000000110c057223 */ /* 0x000fe40000000005 */
[----:B------:R-:W-:Y:S01]  /*24e0*/  FADD R13, R18, -R8 ;  /* 0x80000008120d7221 */ /* 0x000fe20000000000 */
[----:B----4-:R-:W-:Y:S02]  /*24f0*/  HADD2.F32 R22, -RZ, R22.H0_H0 ;  /* 0x20000016ff167230 */ /* 0x010fe40000004100 */
[----:B------:R-:W-:Y:S02]  /*2500*/  HADD2.F32 R12, -RZ, R23.H0_H0 ;  /* 0x20000017ff0c7230 */ /* 0x000fe40000004100 */
[----:B------:R-:W-:-:S04]  /*2510*/  FMUL R13, R0, R13 ;  /* 0x0000000d000d7220 */ /* 0x000fc80000400000 */
[----:B------:R-:W-:Y:S01]  /*2520*/  FFMA R12, R13, R22, R12 ;  /* 0x000000160d0c7223 */ /* 0x000fe2000000000c */
[----:B------:R-:W-:Y:S02]  /*2530*/  HADD2.F32 R13, -RZ, R6.H1_H1 ;  /* 0x30000006ff0d7230 */ /* 0x000fe40000004100 */
[----:B------:R-:W-:Y:S01]  /*2540*/  FMUL R6, R0, R15 ;  /* 0x0000000f00067220 */ /* 0x000fe20000400000 */
[----:B------:R-:W-:Y:S02]  /*2550*/  HADD2.F32 R15, -RZ, R26.H0_H0 ;  /* 0x2000001aff0f7230 */ /* 0x000fe40000004100 */
[----:B------:R-:W-:Y:S01]  /*2560*/  FADD R13, R13, -R8 ;  /* 0x800000080d0d7221 */ /* 0x000fe20000000000 */
[----:B------:R-:W-:-:S03]  /*2570*/  HADD2.F32 R25, -RZ, R25.H0_H0 ;  /* 0x20000019ff197230 */ /* 0x000fc60000004100 */
[----:B------:R-:W-:Y:S01]  /*2580*/  FMUL R13, R0, R13 ;  /* 0x0000000d000d7220 */ /* 0x000fe20000400000 */
[----:B------:R-:W-:-:S03]  /*2590*/  HADD2.F32 R24, -RZ, R24.H0_H0 ;  /* 0x20000018ff187230 */ /* 0x000fc60000004100 */
[----:B------:R-:W-:Y:S02]  /*25a0*/  FFMA R13, R13, R25, R28 ;  /* 0x000000190d0d7223 */ /* 0x000fe4000000001c */
[----:B------:R-:W-:Y:S01]  /*25b0*/  FFMA R7, R6, R24, R15 ;  /* 0x0000001806077223 */ /* 0x000fe2000000000f */
[----:B------:R-:W-:Y:S02]  /*25c0*/  F2FP.F16.F32.PACK_AB R5, R5, R16 ;  /* 0x000000100505723e */ /* 0x000fe400000000ff */
[----:B------:R-:W-:Y:S02]  /*25d0*/  F2FP.F16.F32.PACK_AB R6, R13, R12 ;  /* 0x0000000c0d06723e */ /* 0x000fe400000000ff */
[----:B------:R-:W-:-:S07]  /*25e0*/  F2FP.F16.F32.PACK_AB R7, R14, R7 ;  /* 0x000000070e07723e */ /* 0x000fce00000000ff */
.L_x_96:
[----:B------:R-:W-:Y:S02]  /*25f0*/  IADD3 R12, P1, PT, R10, UR14, RZ ;  /* 0x0000000e0a0c7c10 */ /* 0x000fe4000ff3e0ff */
        /* <DEDUP_REMOVED lines=8> */
.L_x_94:
        /* <DEDUP_REMOVED lines=10> */
.L_x_100:
[----:B0-----:R-:W-:-:S04]  /*2720*/  IADD3 R4, P1, PT, R10, UR20, RZ ;  /* 0x000000140a047c10 */ /* 0x001fc8000ff3e0ff */
        /* <DEDUP_REMOVED lines=32> */
.L_x_98:
[----:B------:R-:W-:-:S05]  /*2930*/  IMAD.WIDE.U32 R12, R9, 0x2, R2 ;  /* 0x00000002090c7825 */ /* 0x000fca00078e0002 */
[----:B------:R-:W2:Y:S04]  /*2940*/  LDG.E.U16.CONSTANT R18, desc[UR10][R12.64] ;  /* 0x0000000a0c127981 */ /* 0x000ea8000c1e9500 */
[----:B------:R-:W3:Y:S04]  /*2950*/  LDG.E.U16.CONSTANT R19, desc[UR10][R12.64+0x2] ;  /* 0x0000020a0c137981 */ /* 0x000ee8000c1e9500 */
[----:B------:R-:W4:Y:S04]  /*2960*/  LDG.E.U16.CONSTANT R23, desc[UR10][R12.64+0x6] ;  /* 0x0000060a0c177981 */ /* 0x000f28000c1e9500 */
[----:B------:R-:W4:Y:S04]  /*2970*/  LDG.E.U16.CONSTANT R22, desc[UR10][R12.64+0x4] ;  /* 0x0000040a0c167981 */ /* 0x000f28000c1e9500 */
[----:B------:R-:W4:Y:S04]  /*2980*/  LDG.E.U16.CONSTANT R16, desc[UR10][R12.64+0x8] ;  /* 0x0000080a0c107981 */ /* 0x000f28000c1e9500 */
[----:B------:R-:W4:Y:S04]  /*2990*/  LDG.E.U16.CONSTANT R15, desc[UR10][R12.64+0xa] ;  /* 0x00000a0a0c0f7981 */ /* 0x000f28000c1e9500 */
[----:B------:R-:W4:Y:S04]  /*29a0*/  LDG.E.U16.CONSTANT R14, desc[UR10][R12.64+0xc] ;  /* 0x00000c0a0c0e7981 */ /* 0x000f28000c1e9500 */
[----:B------:R0:W4:Y:S01]  /*29b0*/  LDG.E.U16.CONSTANT R17, desc[UR10][R12.64+0xe] ;  /* 0x00000e0a0c117981 */ /* 0x000122000c1e9500 */
        /* <DEDUP_REMOVED lines=8> */
[----:B--2---:R-:W-:Y:S02]  /*2a40*/  HADD2.F32 R25, -RZ, R18.H0_H0 ;  /* 0x20000012ff197230 */ /* 0x004fe40000004100 */
[----:B------:R-:W-:Y:S01]  /*2a50*/  FADD R18, R27, -R8 ;  /* 0x800000081b127221 */ /* 0x000fe20000000000 */
[----:B---3--:R-:W-:-:S03]  /*2a60*/  HADD2.F32 R19, -RZ, R19.H0_H0 ;  /* 0x20000013ff137230 */ /* 0x008fc60000004100 */
[----:B------:R-:W-:Y:S01]  /*2a70*/  FFMA R18, R0, R18, R25 ;  /* 0x0000001200127223 */ /* 0x000fe20000000019 */
[----:B------:R-:W-:Y:S02]  /*2a80*/  HADD2.F32 R27, -RZ, R6.H1_H1 ;  /* 0x30000006ff1b7230 */ /* 0x000fe40000004100 */
[----:B----4-:R-:W-:Y:S02]  /*2a90*/  HADD2.F32 R23, -RZ, R23.H0_H0 ;  /* 0x20000017ff177230 */ /* 0x010fe40000004100 */
        /* <DEDUP_REMOVED lines=22> */
.L_x_99:
[----:B----4-:R-:W-:Y:S02]  /*2c00*/  IADD3 R12, P1, PT, R10, UR22, RZ ;  /* 0x000000160a0c7c10 */ /* 0x010fe4000ff3e0ff */
[C---:B--2---:R-:W-:Y:S02]  /*2c10*/  IADD3 R21, PT, PT, R20.reuse, R21, RZ ;  /* 0x0000001514157210 */ /* 0x044fe40007ffe0ff */
[----:B------:R-:W-:Y:S01]  /*2c20*/  IADD3.X R13, PT, PT, R11, UR23, RZ, P1, !PT ;  /* 0x000000170b0d7c10 */ /* 0x000fe20008ffe4ff */
[C---:B------:R-:W-:Y:S01]  /*2c30*/  IMAD.WIDE.U32 R10, R20.reuse, 0x10, R10 ;  /* 0x00000010140a7825 */ /* 0x040fe200078e000a */
[----:B------:R-:W-:Y:S02]  /*2c40*/  ISETP.GE.AND P1, PT, R21, UR8, PT ;  /* 0x0000000815007c0c */ /* 0x000fe4000bf26270 */
[----:B------:R-:W-:Y:S01]  /*2c50*/  LEA R9, R20, R9, 0x3 ;  /* 0x0000000914097211 */ /* 0x000fe200078e18ff */
[----:B------:R0:W-:Y:S10]  /*2c60*/  STG.E.128 desc[UR10][R12.64], R4 ;  /* 0x000000040c007986 */ /* 0x0001f4000c101d0a */
[----:B------:R-:W-:Y:S05]  /*2c70*/  @!P1 BRA `(.L_x_100) ;  /* 0xfffffff800a89947 */ /* 0x000fea000383ffff */
.L_x_93:
[----:B01-34-:R-:W-:Y:S05]  /*2c80*/  BSYNC.RECONVERGENT B0 ;  /* 0x0000000000007941 */ /* 0x01bfea0003800200 */
.L_x_92:
[----:B------:R-:W-:Y:S06]  /*2c90*/  BAR.SYNC.DEFER_BLOCKING 0x0 ;  /* 0x0000000000007b1d */ /* 0x000fec0000010000 */
[----:B------:R-:W-:Y:S05]  /*2ca0*/  EXIT ;  /* 0x000000000000794d */ /* 0x000fea0003800000 */
        .weak           $__internal_3_$__cuda_sm3x_div_rn_noftz_f32_slowpath
        .type           $__internal_3_$__cuda_sm3x_div_rn_noftz_f32_slowpath,@function
        .size           $__internal_3_$__cuda_sm3x_div_rn_noftz_f32_slowpath,(.L_x_113 - $__internal_3_$__cuda_sm3x_div_rn_noftz_f32_slowpath)
$__internal_3_$__cuda_sm3x_div_rn_noftz_f32_slowpath:
        /* <DEDUP_REMOVED lines=34> */
.L_x_101:
        /* <DEDUP_REMOVED lines=34> */
[----:B------:R-:W-:Y:S02]  /*30f0*/  ISETP.NE.AND P1, PT, R12, RZ, PT ;  /* 0x000000ff0c00720c */ /* 0x000fe40003f25270 */
[----:B------:R-:W-:Y:S02]  /*3100*/  LOP3.LUT R6, R6, 0x800000, RZ, 0xfc, !PT ;  /* 0x0080000006067812 */ /* 0x000fe400078efcff */
[----:B------:R-:W-:-:S02]  /*3110*/  IADD3 R10, PT, PT, -R12, RZ, RZ ;  /* 0x000000ff0c0a7210 */ /* 0x000fc40007ffe1ff */
[----:B------:R-:W-:Y:S02]  /*3120*/  SHF.L.U32 R9, R6, R9, RZ ;  /* 0x0000000906097219 */ /* 0x000fe400000006ff */
[----:B------:R-:W-:Y:S02]  /*3130*/  FSETP.NEU.FTZ.AND P0, PT, R2, R7, PT ;  /* 0x000000070200720b */ /* 0x000fe40003f1d000 */
        /* <DEDUP_REMOVED lines=11> */
.L_x_107:
[----:B------:R-:W-:-:S04]  /*31f0*/  LOP3.LUT R0, R0, 0x80000000, RZ, 0xc0, !PT ;  /* 0x8000000000007812 */ /* 0x000fc800078ec0ff */
[----:B------:R-:W-:Y:S01]  /*3200*/  LOP3.LUT R0, R0, 0x7f800000, RZ, 0xfc, !PT ;  /* 0x7f80000000007812 */ /* 0x000fe200078efcff */
[----:B------:R-:W-:Y:S06]  /*3210*/  BRA `(.L_x_108) ;  /* 0x0000000000287947 */ /* 0x000fec0003800000 */
.L_x_106:
[----:B------:R-:W-:Y:S01]  /*3220*/  LEA R0, R7, R0, 0x17 ;  /* 0x0000000007007211 */ /* 0x000fe200078eb8ff */
[----:B------:R-:W-:Y:S06]  /*3230*/  BRA `(.L_x_108) ;  /* 0x0000000000207947 */ /* 0x000fec0003800000 */
.L_x_105:
[----:B------:R-:W-:-:S04]  /*3240*/  LOP3.LUT R0, R7, 0x80000000, R2, 0x48, !PT ;  /* 0x8000000007007812 */ /* 0x000fc800078e4802 */
[----:B------:R-:W-:Y:S01]  /*3250*/  LOP3.LUT R0, R0, 0x7f800000, RZ, 0xfc, !PT ;  /* 0x7f80000000007812 */ /* 0x000fe200078efcff */
[----:B------:R-:W-:Y:S06]  /*3260*/  BRA `(.L_x_108) ;  /* 0x0000000000147947 */ /* 0x000fec0003800000 */
.L_x_104:
[----:B------:R-:W-:Y:S01]  /*3270*/  LOP3.LUT R0, R7, 0x80000000, R2, 0x48, !PT ;  /* 0x8000000007007812 */ /* 0x000fe200078e4802 */
[----:B------:R-:W-:Y:S06]  /*3280*/  BRA `(.L_x_108) ;  /* 0x00000000000c7947 */ /* 0x000fec0003800000 */
.L_x_103:
[----:B------:R-:W0:Y:S01]  /*3290*/  MUFU.RSQ R0, -QNAN ;  /* 0xffc0000000007908 */ /* 0x000e220000001400 */
[----:B------:R-:W-:Y:S05]  /*32a0*/  BRA `(.L_x_108) ;  /* 0x0000000000047947 */ /* 0x000fea0003800000 */
.L_x_102:
[----:B------:R-:W-:-:S07]  /*32b0*/  FADD.FTZ R0, R2, R5 ;  /* 0x0000000502007221 */ /* 0x000fce0000010000 */
.L_x_108:
[----:B------:R-:W-:Y:S01]  /*32c0*/  HFMA2 R7, -RZ, RZ, 0, 0 ;  /* 0x00000000ff077431 */ /* 0x000fe200000001ff */
[----:B------:R-:W-:-:S04]  /*32d0*/  MOV R6, R4 ;  /* 0x0000000400067202 */ /* 0x000fc80000000f00 */
[----:B0-----:R-:W-:Y:S05]  /*32e0*/  RET.REL.NODEC R6 `(_Z24layernorm_forward_kernelILb1ELb1EEvPK6__halfPS0_S2_S2_ii) ;  /* 0xffffffcc06447950 */ /* 0x001fea0003c3ffff */
.L_x_109:
        /* <DEDUP_REMOVED lines=9> */
.L_x_113:


//--------------------- .nv.shared._Z24layernorm_forward_kernelILb0ELb0EEvPK6__halfPS0_S2_S2_ii --------------------------
	.section	.nv.shared._Z24layernorm_forward_kernelILb0ELb0EEvPK6__halfPS0_S2_S2_ii,"aw",@nobits
	.sectionflags	@""
	.align	16
	.zero		1024


//--------------------- .nv.shared.reserved.0     --------------------------
	.section	.nv.shared.reserved.0,"aw",@nobits
	.weak		__nv_reservedSMEM_offset_0_alias
	.size		__nv_reservedSMEM_offset_0_alias, 0, 64
	.other		__nv_reservedSMEM_offset_0_alias,@"STO_CUDA_RESERVED_SHARED STV_DEFAULT"
__nv_reservedSMEM_offset_0_alias:
	.zero		0
	.zero		64


//--------------------- .nv.shared._Z24layernorm_forward_kernelILb0ELb1EEvPK6__halfPS0_S2_S2_ii --------------------------
	.section	.nv.shared._Z24layernorm_forward_kernelILb0ELb1EEvPK6__halfPS0_S2_S2_ii,"aw",@nobits
	.sectionflags	@""
	.align	16
	.zero		1024


//--------------------- .nv.shared._Z24layernorm_forward_kernelILb1ELb0EEvPK6__halfPS0_S2_S2_ii --------------------------
	.section	.nv.shared._Z24layernorm_forward_kernelILb1ELb0EEvPK6__halfPS0_S2_S2_ii,"aw",@nobits
	.sectionflags	@""
	.align	16
	.zero		1024


//--------------------- .nv.shared._Z24layernorm_forward_kernelILb1ELb1EEvPK6__halfPS0_S2_S2_ii --------------------------
	.section	.nv.shared._Z24layernorm_forward_kernelILb1ELb1EEvPK6__halfPS0_S2_S2_ii,"aw",@nobits
	.sectionflags	@""
	.align	16
	.zero		1024


//--------------------- .nv.constant0._Z24layernorm_forward_kernelILb0ELb0EEvPK6__halfPS0_S2_S2_ii --------------------------
	.section	.nv.constant0._Z24layernorm_forward_kernelILb0ELb0EEvPK6__halfPS0_S2_S2_ii,"a",@progbits
	.sectionflags	@""
	.align	4
.nv.constant0._Z24layernorm_forward_kernelILb0ELb0EEvPK6__halfPS0_S2_S2_ii:
	.zero		936


//--------------------- .nv.constant0._Z24layernorm_forward_kernelILb0ELb1EEvPK6__halfPS0_S2_S2_ii --------------------------
	.section	.nv.constant0._Z24layernorm_forward_kernelILb0ELb1EEvPK6__halfPS0_S2_S2_ii,"a",@progbits
	.sectionflags	@""
	.align	4
.nv.constant0._Z24layernorm_forward_kernelILb0ELb1EEvPK6__halfPS0_S2_S2_ii:
	.zero		936


//--------------------- .nv.constant0._Z24layernorm_forward_kernelILb1ELb0EEvPK6__halfPS0_S2_S2_ii --------------------------
	.section	.nv.constant0._Z24layernorm_forward_kernelILb1ELb0EEvPK6__halfPS0_S2_S2_ii,"a",@progbits
	.sectionflags	@""
	.align	4
.nv.constant0._Z24layernorm_forward_kernelILb1ELb0EEvPK6__halfPS0_S2_S2_ii:
	.zero		936


//--------------------- .nv.constant0._Z24layernorm_forward_kernelILb1ELb1EEvPK6__halfPS0_S2_S2_ii --------------------------
	.section	.nv.constant0._Z24layernorm_forward_kernelILb1ELb1EEvPK6__halfPS0_S2_S2_ii,"a",@progbits
	.sectionflags	@""
	.align	4
.nv.constant0._Z24layernorm_forward_kernelILb1ELb1EEvPK6__halfPS0_S2_S2_ii:
	.zero		936


//--------------------- SYMBOLS --------------------------

	.type		.nv.reservedSmem.offset0,@object
	.size		.nv.reservedSmem.offset0,0x4
	.type		.nv.reservedSmem.cap,@object
	.size		.nv.reservedSmem.cap,0x4
